	.target	sm_90a

	.elftype	@"ET_EXEC"


//--------------------- .note.nv.tkinfo           --------------------------
	.section	.note.nv.tkinfo,"",@"SHT_NOTE"
	.sectionflags	@"SHF_NOTE_NV_TKINFO"
	.tkinfo
        /*0018*/ 	.word	0x00000002
        /*0030*/ 	.string	""
        /*0030*/ 	.string	"ptxas"
        /*0030*/ 	.string	"Cuda compilation tools, release 13.0, V13.0.88"
        /*0030*/ 	.string	"Build cuda_13.0.r13.0/compiler.36424714_0"
        /*0030*/ 	.string	"-arch sm_90a -m 64 "



//--------------------- .note.nv.cuinfo           --------------------------
	.section	.note.nv.cuinfo,"",@"SHT_NOTE"
	.sectionflags	@"SHF_NOTE_NV_CUINFO"
        /*0018*/ 	.short	0x0002
        /*001a*/ 	.short	0x005a
        /*001c*/ 	.short	0x0082
	.zero		2


//--------------------- .nv.info                  --------------------------
	.section	.nv.info,"",@"SHT_CUDA_INFO"
	.align	4


	//----- nvinfo : EIATTR_REGCOUNT
	.align		4
        /*0000*/ 	.byte	0x04, 0x2f
        /*0002*/ 	.short	(.L_15 - .L_14)
	.align		4
.L_14:
        /*0004*/ 	.word	index@(_ZN7cutlass13device_kernelINS_4gemm6kernel13GemmUniversalIN4cute5tupleIJiiiiEEENS1_10collective13CollectiveMmaINS1_34MainloopSm90TmaGmmaWarpSpecializedILi4ENS5_IJNS4_1CILi2EEESB_NSA_ILi1EEEEEENS1_32KernelTmaWarpSpecializedPingpongEEENS5_IJNSA_ILi64EEESG_SG_EEENS_10tfloat32_tENS5_IJlSC_lEEESI_SJ_NS4_8TiledMMAINS4_8MMA_AtomIJNS4_4SM904GMMA29MMA_64x64x8_F32TF32TF32_SS_TNILNSN_7ScaleInE1ELSP_1EEEEEENS4_6LayoutINS5_IJSC_SC_SC_EEENS5_IJNSA_ILi0EEESU_SU_EEEEENS5_IJNS4_10UnderscoreESX_SX_EEEEENS4_23SM90_TMA_LOAD_MULTICASTENS4_14ComposedLayoutINS4_7SwizzleILi3ELi4ELi3EEENS4_18smem_ptr_flag_bitsILi32EEENSS_INS5_IJNSA_ILi8EEENSA_ILi32EEEEEENS5_IJS17_SC_EEEEEEEvNS4_8identityES10_S1B_vS1C_EENS_8epilogue10collective6detail29Sm90TmaWarpSpecializedAdapterINS1F_15DefaultEpilogueISI_SJ_SJ_NS1E_6thread17LinearCombinationISI_Li1EffLNS1J_9ScaleType4KindE0ELNS_15FloatRoundStyleE2ESI_EENS1_15EpilogueDefaultEEEEEvvEEEEvNT_6ParamsE)
        /*0008*/ 	.word	0x000000a8


	//----- nvinfo : EIATTR_FRAME_SIZE
	.align		4
.L_15:
        /*000c*/ 	.byte	0x04, 0x11
        /*000e*/ 	.short	(.L_17 - .L_16)
	.align		4
.L_16:
        /*0010*/ 	.word	index@(_ZN7cutlass13device_kernelINS_4gemm6kernel13GemmUniversalIN4cute5tupleIJiiiiEEENS1_10collective13CollectiveMmaINS1_34MainloopSm90TmaGmmaWarpSpecializedILi4ENS5_IJNS4_1CILi2EEESB_NSA_ILi1EEEEEENS1_32KernelTmaWarpSpecializedPingpongEEENS5_IJNSA_ILi64EEESG_SG_EEENS_10tfloat32_tENS5_IJlSC_lEEESI_SJ_NS4_8TiledMMAINS4_8MMA_AtomIJNS4_4SM904GMMA29MMA_64x64x8_F32TF32TF32_SS_TNILNSN_7ScaleInE1ELSP_1EEEEEENS4_6LayoutINS5_IJSC_SC_SC_EEENS5_IJNSA_ILi0EEESU_SU_EEEEENS5_IJNS4_10UnderscoreESX_SX_EEEEENS4_23SM90_TMA_LOAD_MULTICASTENS4_14ComposedLayoutINS4_7SwizzleILi3ELi4ELi3EEENS4_18smem_ptr_flag_bitsILi32EEENSS_INS5_IJNSA_ILi8EEENSA_ILi32EEEEEENS5_IJS17_SC_EEEEEEEvNS4_8identityES10_S1B_vS1C_EENS_8epilogue10collective6detail29Sm90TmaWarpSpecializedAdapterINS1F_15DefaultEpilogueISI_SJ_SJ_NS1E_6thread17LinearCombinationISI_Li1EffLNS1J_9ScaleType4KindE0ELNS_15FloatRoundStyleE2ESI_EENS1_15EpilogueDefaultEEEEEvvEEEEvNT_6ParamsE)
        /*0014*/ 	.word	0x00000000


	//----- nvinfo : EIATTR_MIN_STACK_SIZE
	.align		4
.L_17:
        /*0018*/ 	.byte	0x04, 0x12
        /*001a*/ 	.short	(.L_19 - .L_18)
	.align		4
.L_18:
        /*001c*/ 	.word	index@(_ZN7cutlass13device_kernelINS_4gemm6kernel13GemmUniversalIN4cute5tupleIJiiiiEEENS1_10collective13CollectiveMmaINS1_34MainloopSm90TmaGmmaWarpSpecializedILi4ENS5_IJNS4_1CILi2EEESB_NSA_ILi1EEEEEENS1_32KernelTmaWarpSpecializedPingpongEEENS5_IJNSA_ILi64EEESG_SG_EEENS_10tfloat32_tENS5_IJlSC_lEEESI_SJ_NS4_8TiledMMAINS4_8MMA_AtomIJNS4_4SM904GMMA29MMA_64x64x8_F32TF32TF32_SS_TNILNSN_7ScaleInE1ELSP_1EEEEEENS4_6LayoutINS5_IJSC_SC_SC_EEENS5_IJNSA_ILi0EEESU_SU_EEEEENS5_IJNS4_10UnderscoreESX_SX_EEEEENS4_23SM90_TMA_LOAD_MULTICASTENS4_14ComposedLayoutINS4_7SwizzleILi3ELi4ELi3EEENS4_18smem_ptr_flag_bitsILi32EEENSS_INS5_IJNSA_ILi8EEENSA_ILi32EEEEEENS5_IJS17_SC_EEEEEEEvNS4_8identityES10_S1B_vS1C_EENS_8epilogue10collective6detail29Sm90TmaWarpSpecializedAdapterINS1F_15DefaultEpilogueISI_SJ_SJ_NS1E_6thread17LinearCombinationISI_Li1EffLNS1J_9ScaleType4KindE0ELNS_15FloatRoundStyleE2ESI_EENS1_15EpilogueDefaultEEEEEvvEEEEvNT_6ParamsE)
        /*0020*/ 	.word	0x00000000
.L_19:


//--------------------- .nv.compat                --------------------------
	.section	.nv.compat,"",@"SHT_CUDA_COMPAT_INFO"
	.align	4
        /*0000*/ 	.byte	0x02, 0x09, 0x01, 0x00, 0x02, 0x02, 0x04, 0x00, 0x02, 0x05, 0x05, 0x00, 0x03, 0x07, 0x01, 0x01
        /*0010*/ 	.byte	0x02, 0x03, 0x01, 0x00, 0x02, 0x06, 0x01, 0x00, 0x04, 0x0b, 0x08, 0x00, 0x00, 0x00, 0x00, 0x00
        /*0020*/ 	.byte	0x00, 0x00, 0x00, 0x00


//--------------------- .nv.info._ZN7cutlass13device_kernelINS_4gemm6kernel13GemmUniversalIN4cute5tupleIJiiiiEEENS1_10collective13CollectiveMmaINS1_34MainloopSm90TmaGmmaWarpSpecializedILi4ENS5_IJNS4_1CILi2EEESB_NSA_ILi1EEEEEENS1_32KernelTmaWarpSpecializedPingpongEEENS5_IJNSA_ILi64EEESG_SG_EEENS_10tfloat32_tENS5_IJlSC_lEEESI_SJ_NS4_8TiledMMAINS4_8MMA_AtomIJNS4_4SM904GMMA29MMA_64x64x8_F32TF32TF32_SS_TNILNSN_7ScaleInE1ELSP_1EEEEEENS4_6LayoutINS5_IJSC_SC_SC_EEENS5_IJNSA_ILi0EEESU_SU_EEEEENS5_IJNS4_10UnderscoreESX_SX_EEEEENS4_23SM90_TMA_LOAD_MULTICASTENS4_14ComposedLayoutINS4_7SwizzleILi3ELi4ELi3EEENS4_18smem_ptr_flag_bitsILi32EEENSS_INS5_IJNSA_ILi8EEENSA_ILi32EEEEEENS5_IJS17_SC_EEEEEEEvNS4_8identityES10_S1B_vS1C_EENS_8epilogue10collective6detail29Sm90TmaWarpSpecializedAdapterINS1F_15DefaultEpilogueISI_SJ_SJ_NS1E_6thread17LinearCombinationISI_Li1EffLNS1J_9ScaleType4KindE0ELNS_15FloatRoundStyleE2ESI_EENS1_15EpilogueDefaultEEEEEvvEEEEvNT_6ParamsE --------------------------
	.section	.nv.info._ZN7cutlass13device_kernelINS_4gemm6kernel13GemmUniversalIN4cute5tupleIJiiiiEEENS1_10collective13CollectiveMmaINS1_34MainloopSm90TmaGmmaWarpSpecializedILi4ENS5_IJNS4_1CILi2EEESB_NSA_ILi1EEEEEENS1_32KernelTmaWarpSpecializedPingpongEEENS5_IJNSA_ILi64EEESG_SG_EEENS_10tfloat32_tENS5_IJlSC_lEEESI_SJ_NS4_8TiledMMAINS4_8MMA_AtomIJNS4_4SM904GMMA29MMA_64x64x8_F32TF32TF32_SS_TNILNSN_7ScaleInE1ELSP_1EEEEEENS4_6LayoutINS5_IJSC_SC_SC_EEENS5_IJNSA_ILi0EEESU_SU_EEEEENS5_IJNS4_10UnderscoreESX_SX_EEEEENS4_23SM90_TMA_LOAD_MULTICASTENS4_14ComposedLayoutINS4_7SwizzleILi3ELi4ELi3EEENS4_18smem_ptr_flag_bitsILi32EEENSS_INS5_IJNSA_ILi8EEENSA_ILi32EEEEEENS5_IJS17_SC_EEEEEEEvNS4_8identityES10_S1B_vS1C_EENS_8epilogue10collective6detail29Sm90TmaWarpSpecializedAdapterINS1F_15DefaultEpilogueISI_SJ_SJ_NS1E_6thread17LinearCombinationISI_Li1EffLNS1J_9ScaleType4KindE0ELNS_15FloatRoundStyleE2ESI_EENS1_15EpilogueDefaultEEEEEvvEEEEvNT_6ParamsE,"",@"SHT_CUDA_INFO"
	.sectionflags	@""
	.align	4


	//----- nvinfo : EIATTR_CUDA_API_VERSION
	.align		4
        /*0000*/ 	.byte	0x04, 0x37
        /*0002*/ 	.short	(.L_21 - .L_20)
.L_20:
        /*0004*/ 	.word	0x00000082


	//----- nvinfo : EIATTR_KPARAM_INFO
	.align		4
.L_21:
        /*0008*/ 	.byte	0x04, 0x17
        /*000a*/ 	.short	(.L_23 - .L_22)
.L_22:
        /*000c*/ 	.word	0x00000000
        /*0010*/ 	.short	0x0000
        /*0012*/ 	.short	0x0070
        /*0014*/ 	.byte	0x00, 0xf0, 0x01, 0x10


	//----- nvinfo : EIATTR_SPARSE_MMA_MASK
	.align		4
.L_23:
        /*0018*/ 	.byte	0x03, 0x50
        /*001a*/ 	.short	0x0000


	//----- nvinfo : EIATTR_MAXREG_COUNT
	.align		4
        /*001c*/ 	.byte	0x03, 0x1b
        /*001e*/ 	.short	0x00a8


	//----- nvinfo : EIATTR_NUM_BARRIERS
	.align		4
        /*0020*/ 	.byte	0x02, 0x4c
        /*0022*/ 	.byte	0x01
	.zero		1


	//----- nvinfo : EIATTR_EXTERNS
	.align		4
        /*0024*/ 	.byte	0x04, 0x0f
        /*0026*/ 	.short	(.L_25 - .L_24)


	//   ....[0]....
	.align		4
.L_24:
        /*0028*/ 	.word	index@(__assertfail)


	//----- nvinfo : EIATTR_MERCURY_ISA_VERSION
	.align		4
.L_25:
        /*002c*/ 	.byte	0x03, 0x5f
        /*002e*/ 	.short	0x0101


	//----- nvinfo : EIATTR_INT_WARP_WIDE_INSTR_OFFSETS
	.align		4
        /*0030*/ 	.byte	0x04, 0x31
        /*0032*/ 	.short	(.L_27 - .L_26)


	//   ....[0]....
.L_26:
        /*0034*/ 	.word	0x000005c0


	//   ....[1]....
        /*0038*/ 	.word	0x00000610


	//   ....[2]....
        /*003c*/ 	.word	0x000006a0


	//   ....[3]....
        /*0040*/ 	.word	0x000006b0


	//   ....[4]....
        /*0044*/ 	.word	0x000006d0


	//   ....[5]....
        /*0048*/ 	.word	0x000006f0


	//   ....[6]....
        /*004c*/ 	.word	0x000007f0


	//   ....[7]....
        /*0050*/ 	.word	0x00000800


	//   ....[8]....
        /*0054*/ 	.word	0x000025a0


	//----- nvinfo : EIATTR_COOP_GROUP_MASK_REGIDS
	.align		4
.L_27:
        /*0058*/ 	.byte	0x04, 0x29
        /*005a*/ 	.short	(.L_29 - .L_28)


	//   ....[0]....
.L_28:
        /*005c*/ 	.word	0xffffffff


	//   ....[1]....
        /*0060*/ 	.word	0xffffffff


	//   ....[2]....
        /*0064*/ 	.word	0xffffffff


	//   ....[3]....
        /*0068*/ 	.word	0xffffffff


	//   ....[4]....
        /*006c*/ 	.word	0xffffffff


	//   ....[5]....
        /*0070*/ 	.word	0xffffffff


	//   ....[6]....
        /*0074*/ 	.word	0xffffffff


	//----- nvinfo : EIATTR_COOP_GROUP_INSTR_OFFSETS
	.align		4
.L_29:
        /*0078*/ 	.byte	0x04, 0x28
        /*007a*/ 	.short	(.L_31 - .L_30)


	//   ....[0]....
.L_30:
        /*007c*/ 	.word	0x00000060


	//   ....[1]....
        /*0080*/ 	.word	0x00000080


	//   ....[2]....
        /*0084*/ 	.word	0x00000180


	//   ....[3]....
        /*0088*/ 	.word	0x000003a0


	//   ....[4]....
        /*008c*/ 	.word	0x000003e0


	//   ....[5]....
        /*0090*/ 	.word	0x000004c0


	//   ....[6]....
        /*0094*/ 	.word	0x00000980


	//----- nvinfo : EIATTR_REG_RECONFIG
	.align		4
.L_31:
        /*0098*/ 	.byte	0x01, 0x54
	.zero		2


	//----- nvinfo : EIATTR_SYSCALL_OFFSETS
	.align		4
        /*009c*/ 	.byte	0x04, 0x46
        /*009e*/ 	.short	(.L_33 - .L_32)


	//   ....[0]....
.L_32:
        /*00a0*/ 	.word	0x00001a30


	//----- nvinfo : EIATTR_MBARRIER_INSTR_OFFSETS
	.align		4
.L_33:
        /*00a4*/ 	.byte	0x04, 0x39
        /*00a6*/ 	.short	(.L_35 - .L_34)


	//   ....[0]....
.L_34:
        /*00a8*/ 	.word	0x00000300
        /*00ac*/ 	.word	0x000000ff
        /*00b0*/ 	.word	0x00000000
        /*00b4*/ 	.short	0x0100
        /*00b6*/ 	.byte	0x07
	.zero		1


	//   ....[1]....
        /*00b8*/ 	.word	0x00000310
        /*00bc*/ 	.word	0x000000ff
        /*00c0*/ 	.word	0x00000020
        /*00c4*/ 	.short	0x0100
        /*00c6*/ 	.byte	0x07
	.zero		1


	//   ....[2]....
        /*00c8*/ 	.word	0x00000320
        /*00cc*/ 	.word	0x000000ff
        /*00d0*/ 	.word	0x00000008
        /*00d4*/ 	.short	0x0100
        /*00d6*/ 	.byte	0x07
	.zero		1


	//   ....[3]....
        /*00d8*/ 	.word	0x00000330
        /*00dc*/ 	.word	0x000000ff
        /*00e0*/ 	.word	0x00000028
        /*00e4*/ 	.short	0x0100
        /*00e6*/ 	.byte	0x07
	.zero		1


	//   ....[4]....
        /*00e8*/ 	.word	0x00000340
        /*00ec*/ 	.word	0x000000ff
        /*00f0*/ 	.word	0x00000010
        /*00f4*/ 	.short	0x0100
        /*00f6*/ 	.byte	0x07
	.zero		1


	//   ....[5]....
        /*00f8*/ 	.word	0x00000350
        /*00fc*/ 	.word	0x000000ff
        /*0100*/ 	.word	0x00000030
        /*0104*/ 	.short	0x0100
        /*0106*/ 	.byte	0x07
	.zero		1


	//   ....[6]....
        /*0108*/ 	.word	0x00000360
        /*010c*/ 	.word	0x000000ff
        /*0110*/ 	.word	0x00000018
        /*0114*/ 	.short	0x0100
        /*0116*/ 	.byte	0x07
	.zero		1


	//   ....[7]....
        /*0118*/ 	.word	0x00000370
        /*011c*/ 	.word	0x000000ff
        /*0120*/ 	.word	0x00000038
        /*0124*/ 	.short	0x0100
        /*0126*/ 	.byte	0x07
	.zero		1


	//   ....[8]....
        /*0128*/ 	.word	0x00000840
        /*012c*/ 	.word	0x000000ff
        /*0130*/ 	.word	0x00000070
        /*0134*/ 	.short	0x0100
        /*0136*/ 	.byte	0x0c
	.zero		1


	//   ....[9]....
        /*0138*/ 	.word	0x00000890
        /*013c*/ 	.word	0x000000ff
        /*0140*/ 	.word	0x00000078
        /*0144*/ 	.short	0x0100
        /*0146*/ 	.byte	0x0c
	.zero		1


	//   ....[10]....
        /*0148*/ 	.word	0x000008c0
        /*014c*/ 	.word	0x000000ff
        /*0150*/ 	.word	0x00000050
        /*0154*/ 	.short	0x0100
        /*0156*/ 	.byte	0x0d
	.zero		1


	//   ....[11]....
        /*0158*/ 	.word	0x00000910
        /*015c*/ 	.word	0x000000ff
        /*0160*/ 	.word	0x00000058
        /*0164*/ 	.short	0x0100
        /*0166*/ 	.byte	0x0d
	.zero		1


	//   ....[12]....
        /*0168*/ 	.word	0x00000920
        /*016c*/ 	.word	0x000000ff
        /*0170*/ 	.word	0x00000060
        /*0174*/ 	.short	0x0100
        /*0176*/ 	.byte	0x0d
	.zero		1


	//   ....[13]....
        /*0178*/ 	.word	0x00000930
        /*017c*/ 	.word	0x000000ff
        /*0180*/ 	.word	0x00000068
        /*0184*/ 	.short	0x0100
        /*0186*/ 	.byte	0x0d
	.zero		1


	//   ....[14]....
        /*0188*/ 	.word	0x000018f0
        /*018c*/ 	.word	0x00000041
        /*0190*/ 	.word	0xfffffff8
        /*0194*/ 	.short	0x010a
        /*0196*/ 	.byte	0x3f
	.zero		1


	//   ....[15]....
        /*0198*/ 	.word	0x00001ac0
        /*019c*/ 	.word	0x00000003
        /*01a0*/ 	.word	0x00000000
        /*01a4*/ 	.short	0x010a
        /*01a6*/ 	.byte	0x3f
	.zero		1


	//   ....[16]....
        /*01a8*/ 	.word	0x00001b00
        /*01ac*/ 	.word	0x00000003
        /*01b0*/ 	.word	0x00000000
        /*01b4*/ 	.short	0x010a
        /*01b6*/ 	.byte	0x3f
	.zero		1


	//   ....[17]....
        /*01b8*/ 	.word	0x00001fc0
        /*01bc*/ 	.word	0x000000ff
        /*01c0*/ 	.word	0x00000000
        /*01c4*/ 	.short	0x010a
        /*01c6*/ 	.byte	0x04
	.zero		1


	//   ....[18]....
        /*01c8*/ 	.word	0x00002000
        /*01cc*/ 	.word	0x000000ff
        /*01d0*/ 	.word	0x00000000
        /*01d4*/ 	.short	0x010a
        /*01d6*/ 	.byte	0x04
	.zero		1


	//   ....[19]....
        /*01d8*/ 	.word	0x00002430
        /*01dc*/ 	.word	0x00000005
        /*01e0*/ 	.word	0x00000000
        /*01e4*/ 	.short	0x0101
        /*01e6*/ 	.byte	0x3f
	.zero		1


	//   ....[20]....
        /*01e8*/ 	.word	0x00002530
        /*01ec*/ 	.word	0x00000045
        /*01f0*/ 	.word	0x00000000
        /*01f4*/ 	.short	0x0101
        /*01f6*/ 	.byte	0x34
	.zero		1


	//   ....[21]....
        /*01f8*/ 	.word	0x00002620
        /*01fc*/ 	.word	0x00000003
        /*0200*/ 	.word	0x00000000
        /*0204*/ 	.short	0x0101
        /*0206*/ 	.byte	0x3f
	.zero		1


	//   ....[22]....
        /*0208*/ 	.word	0x00002680
        /*020c*/ 	.word	0x00000041
        /*0210*/ 	.word	0x00000008
        /*0214*/ 	.short	0x010a
        /*0216*/ 	.byte	0x3f
	.zero		1


	//   ....[23]....
        /*0218*/ 	.word	0x00004940
        /*021c*/ 	.word	0x00000042
        /*0220*/ 	.word	0x00000000
        /*0224*/ 	.short	0x0101
        /*0226*/ 	.byte	0x34
	.zero		1


	//   ....[24]....
        /*0228*/ 	.word	0x00005460
        /*022c*/ 	.word	0x00000007
        /*0230*/ 	.word	0x00000020
        /*0234*/ 	.short	0x010a
        /*0236*/ 	.byte	0x3f
	.zero		1


	//   ....[25]....
        /*0238*/ 	.word	0x00005900
        /*023c*/ 	.word	0x00000002
        /*0240*/ 	.word	0x00000078
        /*0244*/ 	.short	0x0101
        /*0246*/ 	.byte	0x3f
	.zero		1


	//   ....[26]....
        /*0248*/ 	.word	0x00006080
        /*024c*/ 	.word	0x00000005
        /*0250*/ 	.word	0x00000000
        /*0254*/ 	.short	0x010a
        /*0256*/ 	.byte	0x3f
	.zero		1


	//   ....[27]....
        /*0258*/ 	.word	0x00006100
        /*025c*/ 	.word	0x00000007
        /*0260*/ 	.word	0x00000000
        /*0264*/ 	.short	0x010a
        /*0266*/ 	.byte	0x3f
	.zero		1


	//   ....[28]....
        /*0268*/ 	.word	0x00006190
        /*026c*/ 	.word	0x00000006
        /*0270*/ 	.word	0x00000000
        /*0274*/ 	.short	0x010a
        /*0276*/ 	.byte	0x3f
	.zero		1


	//   ....[29]....
        /*0278*/ 	.word	0x00006220
        /*027c*/ 	.word	0x00000003
        /*0280*/ 	.word	0x00000000
        /*0284*/ 	.short	0x010a
        /*0286*/ 	.byte	0x3f
	.zero		1


	//   ....[30]....
        /*0288*/ 	.word	0x00006280
        /*028c*/ 	.word	0x00000041
        /*0290*/ 	.word	0xfffffff8
        /*0294*/ 	.short	0x010a
        /*0296*/ 	.byte	0x3f
	.zero		1


	//   ....[31]....
        /*0298*/ 	.word	0x000062d0
        /*029c*/ 	.word	0x00000003
        /*02a0*/ 	.word	0x00000000
        /*02a4*/ 	.short	0x010a
        /*02a6*/ 	.byte	0x3f
	.zero		1


	//   ....[32]....
        /*02a8*/ 	.word	0x00006330
        /*02ac*/ 	.word	0x00000005
        /*02b0*/ 	.word	0x00000000
        /*02b4*/ 	.short	0x010a
        /*02b6*/ 	.byte	0x3f
	.zero		1


	//   ....[33]....
        /*02b8*/ 	.word	0x00006380
        /*02bc*/ 	.word	0x00000041
        /*02c0*/ 	.word	0x00000008
        /*02c4*/ 	.short	0x010a
        /*02c6*/ 	.byte	0x3f
	.zero		1


	//   ....[34]....
        /*02c8*/ 	.word	0x00006450
        /*02cc*/ 	.word	0x00000007
        /*02d0*/ 	.word	0x00000020
        /*02d4*/ 	.short	0x010a
        /*02d6*/ 	.byte	0x3f
	.zero		1


	//   ....[35]....
        /*02d8*/ 	.word	0x00006520
        /*02dc*/ 	.word	0x00000005
        /*02e0*/ 	.word	0x00000000
        /*02e4*/ 	.short	0x010a
        /*02e6*/ 	.byte	0x3f
	.zero		1


	//   ....[36]....
        /*02e8*/ 	.word	0x00006570
        /*02ec*/ 	.word	0x00000007
        /*02f0*/ 	.word	0x00000000
        /*02f4*/ 	.short	0x010a
        /*02f6*/ 	.byte	0x3f
	.zero		1


	//   ....[37]....
        /*02f8*/ 	.word	0x000065c0
        /*02fc*/ 	.word	0x00000006
        /*0300*/ 	.word	0x00000000
        /*0304*/ 	.short	0x010a
        /*0306*/ 	.byte	0x3f
	.zero		1


	//----- nvinfo : EIATTR_NUM_MBARRIERS
	.align		4
.L_35:
        /*0308*/ 	.byte	0x03, 0x38
        /*030a*/ 	.short	0x000e


	//----- nvinfo : EIATTR_EXIT_INSTR_OFFSETS
	.align		4
        /*030c*/ 	.byte	0x04, 0x1c
        /*030e*/ 	.short	(.L_37 - .L_36)


	//   ....[0]....
.L_36:
        /*0310*/ 	.word	0x00001490


	//   ....[1]....
        /*0314*/ 	.word	0x000014f0


	//   ....[2]....
        /*0318*/ 	.word	0x00005080


	//   ....[3]....
        /*031c*/ 	.word	0x000050b0


	//   ....[4]....
        /*0320*/ 	.word	0x00006270


	//----- nvinfo : EIATTR_MAX_THREADS
	.align		4
.L_37:
        /*0324*/ 	.byte	0x04, 0x05
        /*0326*/ 	.short	(.L_39 - .L_38)
.L_38:
        /*0328*/ 	.word	0x00000180
        /*032c*/ 	.word	0x00000001
        /*0330*/ 	.word	0x00000001


	//----- nvinfo : EIATTR_CRS_STACK_SIZE
	.align		4
.L_39:
        /*0334*/ 	.byte	0x04, 0x1e
        /*0336*/ 	.short	(.L_41 - .L_40)
.L_40:
        /*0338*/ 	.word	0x00000000


	//----- nvinfo : EIATTR_CBANK_PARAM_SIZE
	.align		4
.L_41:
        /*033c*/ 	.byte	0x03, 0x19
        /*033e*/ 	.short	0x0470


	//----- nvinfo : EIATTR_PARAM_CBANK
	.align		4
        /*0340*/ 	.byte	0x04, 0x0a
        /*0342*/ 	.short	(.L_43 - .L_42)
	.align		4
.L_42:
        /*0344*/ 	.word	index@(.nv.constant0._ZN7cutlass13device_kernelINS_4gemm6kernel13GemmUniversalIN4cute5tupleIJiiiiEEENS1_10collective13CollectiveMmaINS1_34MainloopSm90TmaGmmaWarpSpecializedILi4ENS5_IJNS4_1CILi2EEESB_NSA_ILi1EEEEEENS1_32KernelTmaWarpSpecializedPingpongEEENS5_IJNSA_ILi64EEESG_SG_EEENS_10tfloat32_tENS5_IJlSC_lEEESI_SJ_NS4_8TiledMMAINS4_8MMA_AtomIJNS4_4SM904GMMA29MMA_64x64x8_F32TF32TF32_SS_TNILNSN_7ScaleInE1ELSP_1EEEEEENS4_6LayoutINS5_IJSC_SC_SC_EEENS5_IJNSA_ILi0EEESU_SU_EEEEENS5_IJNS4_10UnderscoreESX_SX_EEEEENS4_23SM90_TMA_LOAD_MULTICASTENS4_14ComposedLayoutINS4_7SwizzleILi3ELi4ELi3EEENS4_18smem_ptr_flag_bitsILi32EEENSS_INS5_IJNSA_ILi8EEENSA_ILi32EEEEEENS5_IJS17_SC_EEEEEEEvNS4_8identityES10_S1B_vS1C_EENS_8epilogue10collective6detail29Sm90TmaWarpSpecializedAdapterINS1F_15DefaultEpilogueISI_SJ_SJ_NS1E_6thread17LinearCombinationISI_Li1EffLNS1J_9ScaleType4KindE0ELNS_15FloatRoundStyleE2ESI_EENS1_15EpilogueDefaultEEEEEvvEEEEvNT_6ParamsE)
        /*0348*/ 	.short	0x0210
        /*034a*/ 	.short	0x0470


	//----- nvinfo : EIATTR_SW_WAR
	.align		4
.L_43:
        /*034c*/ 	.byte	0x04, 0x36
        /*034e*/ 	.short	(.L_45 - .L_44)
.L_44:
        /*0350*/ 	.word	0x00000008
.L_45:


//--------------------- .nv.callgraph             --------------------------
	.section	.nv.callgraph,"",@"SHT_CUDA_CALLGRAPH"
	.align	4
	.sectionentsize	8
	.align		4
        /*0000*/ 	.word	0x00000000
	.align		4
        /*0004*/ 	.word	0xffffffff
	.align		4
        /*0008*/ 	.word	index@(_ZN7cutlass13device_kernelINS_4gemm6kernel13GemmUniversalIN4cute5tupleIJiiiiEEENS1_10collective13CollectiveMmaINS1_34MainloopSm90TmaGmmaWarpSpecializedILi4ENS5_IJNS4_1CILi2EEESB_NSA_ILi1EEEEEENS1_32KernelTmaWarpSpecializedPingpongEEENS5_IJNSA_ILi64EEESG_SG_EEENS_10tfloat32_tENS5_IJlSC_lEEESI_SJ_NS4_8TiledMMAINS4_8MMA_AtomIJNS4_4SM904GMMA29MMA_64x64x8_F32TF32TF32_SS_TNILNSN_7ScaleInE1ELSP_1EEEEEENS4_6LayoutINS5_IJSC_SC_SC_EEENS5_IJNSA_ILi0EEESU_SU_EEEEENS5_IJNS4_10UnderscoreESX_SX_EEEEENS4_23SM90_TMA_LOAD_MULTICASTENS4_14ComposedLayoutINS4_7SwizzleILi3ELi4ELi3EEENS4_18smem_ptr_flag_bitsILi32EEENSS_INS5_IJNSA_ILi8EEENSA_ILi32EEEEEENS5_IJS17_SC_EEEEEEEvNS4_8identityES10_S1B_vS1C_EENS_8epilogue10collective6detail29Sm90TmaWarpSpecializedAdapterINS1F_15DefaultEpilogueISI_SJ_SJ_NS1E_6thread17LinearCombinationISI_Li1EffLNS1J_9ScaleType4KindE0ELNS_15FloatRoundStyleE2ESI_EENS1_15EpilogueDefaultEEEEEvvEEEEvNT_6ParamsE)
	.align		4
        /*000c*/ 	.word	index@(__assertfail)
	.align		4
        /*0010*/ 	.word	0x00000000
	.align		4
        /*0014*/ 	.word	0xfffffffe
	.align		4
        /*0018*/ 	.word	0x00000000
	.align		4
        /*001c*/ 	.word	0xfffffffd
	.align		4
        /*0020*/ 	.word	0x00000000
	.align		4
        /*0024*/ 	.word	0xfffffffc


//--------------------- .nv.constant4             --------------------------
	.section	.nv.constant4,"a",@progbits
	.align	8
	.align		8
.nv.constant4:
        /*0000*/ 	.dword	__assertfail
	.align		8
        /*0008*/ 	.dword	__unnamed_1
	.align		8
        /*0010*/ 	.dword	_ZN39_INTERNAL_d0473d33_4_k_cu_daf96a45_68374cuda3std3__45__cpo5beginE
	.align		8
        /*0018*/ 	.dword	_ZN39_INTERNAL_d0473d33_4_k_cu_daf96a45_68374cuda3std3__45__cpo3endE
	.align		8
        /*0020*/ 	.dword	_ZN39_INTERNAL_d0473d33_4_k_cu_daf96a45_68374cuda3std3__45__cpo6cbeginE
	.align		8
        /*0028*/ 	.dword	_ZN39_INTERNAL_d0473d33_4_k_cu_daf96a45_68374cuda3std3__45__cpo4cendE
	.align		8
        /*0030*/ 	.dword	_ZN39_INTERNAL_d0473d33_4_k_cu_daf96a45_68374cuda3std3__441_GLOBAL__N__d0473d33_4_k_cu_daf96a45_68376ignoreE
	.align		8
        /*0038*/ 	.dword	_ZN39_INTERNAL_d0473d33_4_k_cu_daf96a45_68374cuda3std3__419piecewise_constructE
	.align		8
        /*0040*/ 	.dword	_ZN39_INTERNAL_d0473d33_4_k_cu_daf96a45_68374cuda3std3__48in_placeE
	.align		8
        /*0048*/ 	.dword	_ZN39_INTERNAL_d0473d33_4_k_cu_daf96a45_68374cuda3std6ranges3__45__cpo4swapE
	.align		8
        /*0050*/ 	.dword	_ZN39_INTERNAL_d0473d33_4_k_cu_daf96a45_68374cuda3std6ranges3__45__cpo9iter_moveE
	.align		8
        /*0058*/ 	.dword	_ZN39_INTERNAL_d0473d33_4_k_cu_daf96a45_68374cute7productE
	.align		8
        /*0060*/ 	.dword	_ZN39_INTERNAL_d0473d33_4_k_cu_daf96a45_68374cute1_E
	.align		8
        /*0068*/ 	.dword	$str$22
	.align		8
        /*0070*/ 	.dword	$str$23


//--------------------- .text._ZN7cutlass13device_kernelINS_4gemm6kernel13GemmUniversalIN4cute5tupleIJiiiiEEENS1_10collective13CollectiveMmaINS1_34MainloopSm90TmaGmmaWarpSpecializedILi4ENS5_IJNS4_1CILi2EEESB_NSA_ILi1EEEEEENS1_32KernelTmaWarpSpecializedPingpongEEENS5_IJNSA_ILi64EEESG_SG_EEENS_10tfloat32_tENS5_IJlSC_lEEESI_SJ_NS4_8TiledMMAINS4_8MMA_AtomIJNS4_4SM904GMMA29MMA_64x64x8_F32TF32TF32_SS_TNILNSN_7ScaleInE1ELSP_1EEEEEENS4_6LayoutINS5_IJSC_SC_SC_EEENS5_IJNSA_ILi0EEESU_SU_EEEEENS5_IJNS4_10UnderscoreESX_SX_EEEEENS4_23SM90_TMA_LOAD_MULTICASTENS4_14ComposedLayoutINS4_7SwizzleILi3ELi4ELi3EEENS4_18smem_ptr_flag_bitsILi32EEENSS_INS5_IJNSA_ILi8EEENSA_ILi32EEEEEENS5_IJS17_SC_EEEEEEEvNS4_8identityES10_S1B_vS1C_EENS_8epilogue10collective6detail29Sm90TmaWarpSpecializedAdapterINS1F_15DefaultEpilogueISI_SJ_SJ_NS1E_6thread17LinearCombinationISI_Li1EffLNS1J_9ScaleType4KindE0ELNS_15FloatRoundStyleE2ESI_EENS1_15EpilogueDefaultEEEEEvvEEEEvNT_6ParamsE --------------------------
	.section	.text._ZN7cutlass13device_kernelINS_4gemm6kernel13GemmUniversalIN4cute5tupleIJiiiiEEENS1_10collective13CollectiveMmaINS1_34MainloopSm90TmaGmmaWarpSpecializedILi4ENS5_IJNS4_1CILi2EEESB_NSA_ILi1EEEEEENS1_32KernelTmaWarpSpecializedPingpongEEENS5_IJNSA_ILi64EEESG_SG_EEENS_10tfloat32_tENS5_IJlSC_lEEESI_SJ_NS4_8TiledMMAINS4_8MMA_AtomIJNS4_4SM904GMMA29MMA_64x64x8_F32TF32TF32_SS_TNILNSN_7ScaleInE1ELSP_1EEEEEENS4_6LayoutINS5_IJSC_SC_SC_EEENS5_IJNSA_ILi0EEESU_SU_EEEEENS5_IJNS4_10UnderscoreESX_SX_EEEEENS4_23SM90_TMA_LOAD_MULTICASTENS4_14ComposedLayoutINS4_7SwizzleILi3ELi4ELi3EEENS4_18smem_ptr_flag_bitsILi32EEENSS_INS5_IJNSA_ILi8EEENSA_ILi32EEEEEENS5_IJS17_SC_EEEEEEEvNS4_8identityES10_S1B_vS1C_EENS_8epilogue10collective6detail29Sm90TmaWarpSpecializedAdapterINS1F_15DefaultEpilogueISI_SJ_SJ_NS1E_6thread17LinearCombinationISI_Li1EffLNS1J_9ScaleType4KindE0ELNS_15FloatRoundStyleE2ESI_EENS1_15EpilogueDefaultEEEEEvvEEEEvNT_6ParamsE,"ax",@progbits
	.align	128
.text._ZN7cutlass13device_kernelINS_4gemm6kernel13GemmUniversalIN4cute5tupleIJiiiiEEENS1_10collective13CollectiveMmaINS1_34MainloopSm90TmaGmmaWarpSpecializedILi4ENS5_IJNS4_1CILi2EEESB_NSA_ILi1EEEEEENS1_32KernelTmaWarpSpecializedPingpongEEENS5_IJNSA_ILi64EEESG_SG_EEENS_10tfloat32_tENS5_IJlSC_lEEESI_SJ_NS4_8TiledMMAINS4_8MMA_AtomIJNS4_4SM904GMMA29MMA_64x64x8_F32TF32TF32_SS_TNILNSN_7ScaleInE1ELSP_1EEEEEENS4_6LayoutINS5_IJSC_SC_SC_EEENS5_IJNSA_ILi0EEESU_SU_EEEEENS5_IJNS4_10UnderscoreESX_SX_EEEEENS4_23SM90_TMA_LOAD_MULTICASTENS4_14ComposedLayoutINS4_7SwizzleILi3ELi4ELi3EEENS4_18smem_ptr_flag_bitsILi32EEENSS_INS5_IJNSA_ILi8EEENSA_ILi32EEEEEENS5_IJS17_SC_EEEEEEEvNS4_8identityES10_S1B_vS1C_EENS_8epilogue10collective6detail29Sm90TmaWarpSpecializedAdapterINS1F_15DefaultEpilogueISI_SJ_SJ_NS1E_6thread17LinearCombinationISI_Li1EffLNS1J_9ScaleType4KindE0ELNS_15FloatRoundStyleE2ESI_EENS1_15EpilogueDefaultEEEEEvvEEEEvNT_6ParamsE:
        .type           _ZN7cutlass13device_kernelINS_4gemm6kernel13GemmUniversalIN4cute5tupleIJiiiiEEENS1_10collective13CollectiveMmaINS1_34MainloopSm90TmaGmmaWarpSpecializedILi4ENS5_IJNS4_1CILi2EEESB_NSA_ILi1EEEEEENS1_32KernelTmaWarpSpecializedPingpongEEENS5_IJNSA_ILi64EEESG_SG_EEENS_10tfloat32_tENS5_IJlSC_lEEESI_SJ_NS4_8TiledMMAINS4_8MMA_AtomIJNS4_4SM904GMMA29MMA_64x64x8_F32TF32TF32_SS_TNILNSN_7ScaleInE1ELSP_1EEEEEENS4_6LayoutINS5_IJSC_SC_SC_EEENS5_IJNSA_ILi0EEESU_SU_EEEEENS5_IJNS4_10UnderscoreESX_SX_EEEEENS4_23SM90_TMA_LOAD_MULTICASTENS4_14ComposedLayoutINS4_7SwizzleILi3ELi4ELi3EEENS4_18smem_ptr_flag_bitsILi32EEENSS_INS5_IJNSA_ILi8EEENSA_ILi32EEEEEENS5_IJS17_SC_EEEEEEEvNS4_8identityES10_S1B_vS1C_EENS_8epilogue10collective6detail29Sm90TmaWarpSpecializedAdapterINS1F_15DefaultEpilogueISI_SJ_SJ_NS1E_6thread17LinearCombinationISI_Li1EffLNS1J_9ScaleType4KindE0ELNS_15FloatRoundStyleE2ESI_EENS1_15EpilogueDefaultEEEEEvvEEEEvNT_6ParamsE,@function
        .size           _ZN7cutlass13device_kernelINS_4gemm6kernel13GemmUniversalIN4cute5tupleIJiiiiEEENS1_10collective13CollectiveMmaINS1_34MainloopSm90TmaGmmaWarpSpecializedILi4ENS5_IJNS4_1CILi2EEESB_NSA_ILi1EEEEEENS1_32KernelTmaWarpSpecializedPingpongEEENS5_IJNSA_ILi64EEESG_SG_EEENS_10tfloat32_tENS5_IJlSC_lEEESI_SJ_NS4_8TiledMMAINS4_8MMA_AtomIJNS4_4SM904GMMA29MMA_64x64x8_F32TF32TF32_SS_TNILNSN_7ScaleInE1ELSP_1EEEEEENS4_6LayoutINS5_IJSC_SC_SC_EEENS5_IJNSA_ILi0EEESU_SU_EEEEENS5_IJNS4_10UnderscoreESX_SX_EEEEENS4_23SM90_TMA_LOAD_MULTICASTENS4_14ComposedLayoutINS4_7SwizzleILi3ELi4ELi3EEENS4_18smem_ptr_flag_bitsILi32EEENSS_INS5_IJNSA_ILi8EEENSA_ILi32EEEEEENS5_IJS17_SC_EEEEEEEvNS4_8identityES10_S1B_vS1C_EENS_8epilogue10collective6detail29Sm90TmaWarpSpecializedAdapterINS1F_15DefaultEpilogueISI_SJ_SJ_NS1E_6thread17LinearCombinationISI_Li1EffLNS1J_9ScaleType4KindE0ELNS_15FloatRoundStyleE2ESI_EENS1_15EpilogueDefaultEEEEEvvEEEEvNT_6ParamsE,(.L_x_136 - _ZN7cutlass13device_kernelINS_4gemm6kernel13GemmUniversalIN4cute5tupleIJiiiiEEENS1_10collective13CollectiveMmaINS1_34MainloopSm90TmaGmmaWarpSpecializedILi4ENS5_IJNS4_1CILi2EEESB_NSA_ILi1EEEEEENS1_32KernelTmaWarpSpecializedPingpongEEENS5_IJNSA_ILi64EEESG_SG_EEENS_10tfloat32_tENS5_IJlSC_lEEESI_SJ_NS4_8TiledMMAINS4_8MMA_AtomIJNS4_4SM904GMMA29MMA_64x64x8_F32TF32TF32_SS_TNILNSN_7ScaleInE1ELSP_1EEEEEENS4_6LayoutINS5_IJSC_SC_SC_EEENS5_IJNSA_ILi0EEESU_SU_EEEEENS5_IJNS4_10UnderscoreESX_SX_EEEEENS4_23SM90_TMA_LOAD_MULTICASTENS4_14ComposedLayoutINS4_7SwizzleILi3ELi4ELi3EEENS4_18smem_ptr_flag_bitsILi32EEENSS_INS5_IJNSA_ILi8EEENSA_ILi32EEEEEENS5_IJS17_SC_EEEEEEEvNS4_8identityES10_S1B_vS1C_EENS_8epilogue10collective6detail29Sm90TmaWarpSpecializedAdapterINS1F_15DefaultEpilogueISI_SJ_SJ_NS1E_6thread17LinearCombinationISI_Li1EffLNS1J_9ScaleType4KindE0ELNS_15FloatRoundStyleE2ESI_EENS1_15EpilogueDefaultEEEEEvvEEEEvNT_6ParamsE)
        .other          _ZN7cutlass13device_kernelINS_4gemm6kernel13GemmUniversalIN4cute5tupleIJiiiiEEENS1_10collective13CollectiveMmaINS1_34MainloopSm90TmaGmmaWarpSpecializedILi4ENS5_IJNS4_1CILi2EEESB_NSA_ILi1EEEEEENS1_32KernelTmaWarpSpecializedPingpongEEENS5_IJNSA_ILi64EEESG_SG_EEENS_10tfloat32_tENS5_IJlSC_lEEESI_SJ_NS4_8TiledMMAINS4_8MMA_AtomIJNS4_4SM904GMMA29MMA_64x64x8_F32TF32TF32_SS_TNILNSN_7ScaleInE1ELSP_1EEEEEENS4_6LayoutINS5_IJSC_SC_SC_EEENS5_IJNSA_ILi0EEESU_SU_EEEEENS5_IJNS4_10UnderscoreESX_SX_EEEEENS4_23SM90_TMA_LOAD_MULTICASTENS4_14ComposedLayoutINS4_7SwizzleILi3ELi4ELi3EEENS4_18smem_ptr_flag_bitsILi32EEENSS_INS5_IJNSA_ILi8EEENSA_ILi32EEEEEENS5_IJS17_SC_EEEEEEEvNS4_8identityES10_S1B_vS1C_EENS_8epilogue10collective6detail29Sm90TmaWarpSpecializedAdapterINS1F_15DefaultEpilogueISI_SJ_SJ_NS1E_6thread17LinearCombinationISI_Li1EffLNS1J_9ScaleType4KindE0ELNS_15FloatRoundStyleE2ESI_EENS1_15EpilogueDefaultEEEEEvvEEEEvNT_6ParamsE,@"STO_CUDA_ENTRY STV_DEFAULT"
_ZN7cutlass13device_kernelINS_4gemm6kernel13GemmUniversalIN4cute5tupleIJiiiiEEENS1_10collective13CollectiveMmaINS1_34MainloopSm90TmaGmmaWarpSpecializedILi4ENS5_IJNS4_1CILi2EEESB_NSA_ILi1EEEEEENS1_32KernelTmaWarpSpecializedPingpongEEENS5_IJNSA_ILi64EEESG_SG_EEENS_10tfloat32_tENS5_IJlSC_lEEESI_SJ_NS4_8TiledMMAINS4_8MMA_AtomIJNS4_4SM904GMMA29MMA_64x64x8_F32TF32TF32_SS_TNILNSN_7ScaleInE1ELSP_1EEEEEENS4_6LayoutINS5_IJSC_SC_SC_EEENS5_IJNSA_ILi0EEESU_SU_EEEEENS5_IJNS4_10UnderscoreESX_SX_EEEEENS4_23SM90_TMA_LOAD_MULTICASTENS4_14ComposedLayoutINS4_7SwizzleILi3ELi4ELi3EEENS4_18smem_ptr_flag_bitsILi32EEENSS_INS5_IJNSA_ILi8EEENSA_ILi32EEEEEENS5_IJS17_SC_EEEEEEEvNS4_8identityES10_S1B_vS1C_EENS_8epilogue10collective6detail29Sm90TmaWarpSpecializedAdapterINS1F_15DefaultEpilogueISI_SJ_SJ_NS1E_6thread17LinearCombinationISI_Li1EffLNS1J_9ScaleType4KindE0ELNS_15FloatRoundStyleE2ESI_EENS1_15EpilogueDefaultEEEEEvvEEEEvNT_6ParamsE:
[----:B------:R-:W0:Y:S01]  /*0000*/  LDC R1, c[0x0][0x28] ;  /* 0x00000a00ff017b82 */ /* 0x000e220000000800 */
[----:B------:R-:W1:Y:S01]  /*0010*/  S2R R0, SR_TID.X ;  /* 0x0000000000007919 */ /* 0x000e620000002100 */
[----:B------:R-:W-:Y:S01]  /*0020*/  ELECT P0, URZ, PT ;  /* 0x00000000003f782f */ /* 0x000fe20003800000 */
[----:B------:R-:W-:Y:S01]  /*0030*/  BSSY B0, `(.L_x_0) ;  /* 0x0000014000007945 */ /* 0x000fe20003800000 */
[--C-:B-1----:R-:W-:Y:S02]  /*0040*/  SHF.R.U32.HI R2, RZ, 0x5, R0.reuse ;  /* 0x00000005ff027819 */ /* 0x102fe40000011600 */
[----:B------:R-:W-:-:S03]  /*0050*/  SHF.R.U32.HI R4, RZ, 0x7, R0 ;  /* 0x00000007ff047819 */ /* 0x000fc60000011600 */
[----:B------:R-:W1:Y:S02]  /*0060*/  SHFL.IDX PT, R3, R2, RZ, 0x1f ;  /* 0x00001fff02037589 */ /* 0x000e6400000e0000 */
[----:B-1----:R-:W-:Y:S02]  /*0070*/  R2UR UR6, R3 ;  /* 0x00000000030672ca */ /* 0x002fe400000e0000 */
[----:B------:R1:W2:Y:S11]  /*0080*/  SHFL.IDX PT, R3, R4, RZ, 0x1f ;  /* 0x00001fff04037589 */ /* 0x0002b600000e0000 */
[----:B------:R-:W-:-:S02]  /*0090*/  USHF.R.S32.HI UR4, URZ, 0x1f, UR6 ;  /* 0x0000001f3f047899 */ /* 0x000fc40008011406 */
[----:B------:R-:W-:Y:S02]  /*00a0*/  ISETP.NE.OR P0, PT, RZ, UR6, !P0 ;  /* 0x00000006ff007c0c */ /* 0x000fe4000c705670 */
[----:B------:R-:W-:-:S04]  /*00b0*/  ULEA.HI UR4, UR4, UR6, URZ, 0x2 ;  /* 0x0000000604047291 */ /* 0x000fc8000f8f103f */
[----:B------:R-:W-:-:S04]  /*00c0*/  ULOP3.LUT UR4, UR4, 0xfffffffc, URZ, 0xc0, !UPT ;  /* 0xfffffffc04047892 */ /* 0x000fc8000f8ec03f */
[----:B------:R-:W-:-:S03]  /*00d0*/  UIADD3 UR6, UR6, -UR4, URZ ;  /* 0x8000000406067290 */ /* 0x000fc6000fffe03f */
[----:B012---:R-:W-:Y:S09]  /*00e0*/  @P0 BRA `(.L_x_1) ;  /* 0x0000000000200947 */ /* 0x007ff20003800000 */
[----:B------:R-:W-:Y:S02]  /*00f0*/  ULDC.64 UR4, c[0x0][0x198] ;  /* 0x0000660000047ab9 */ /* 0x000fe40000000a00 */
[----:B------:R-:W-:Y:S02]  /*0100*/  UIADD3 UR8, UP0, UR4, 0xf0, URZ ;  /* 0x000000f004087890 */ /* 0x000fe4000ff1e03f */
[----:B------:R-:W-:Y:S02]  /*0110*/  UIADD3 UR4, UP1, UR4, 0x1f0, URZ ;  /* 0x000001f004047890 */ /* 0x000fe4000ff3e03f */
[----:B------:R-:W-:Y:S02]  /*0120*/  UIADD3.X UR9, URZ, UR5, URZ, UP0, !UPT ;  /* 0x000000053f097290 */ /* 0x000fe400087fe43f */
[----:B------:R-:W-:-:S07]  /*0130*/  UIADD3.X UR5, URZ, UR5, URZ, UP1, !UPT ;  /* 0x000000053f057290 */ /* 0x000fce0008ffe43f */
[----:B------:R0:W-:Y:S02]  /*0140*/  UTMACCTL.PF [UR8] ;  /* 0x00000000080079b9 */ /* 0x0001e40008040000 */
[----:B------:R0:W-:Y:S02]  /*0150*/  UTMACCTL.PF [UR4] ;  /* 0x00000000040079b9 */ /* 0x0001e40008040000 */
[----:B0-----:R-:W-:Y:S01]  /*0160*/  NOP ;  /* 0x0000000000007918 */ /* 0x001fe20000000000 */
.L_x_1:
[----:B------:R-:W-:Y:S05]  /*0170*/  BSYNC B0 ;  /* 0x0000000000007941 */ /* 0x000fea0003800000 */
.L_x_0:
[----:B------:R-:W0:Y:S01]  /*0180*/  SHFL.IDX PT, R5, R2, RZ, 0x1f ;  /* 0x00001fff02057589 */ /* 0x000e2200000e0000 */
[----:B------:R-:W-:Y:S01]  /*0190*/  R2UR UR19, R3 ;  /* 0x00000000031372ca */ /* 0x000fe200000e0000 */
[----:B------:R-:W-:-:S04]  /*01a0*/  UISETP.NE.AND UP0, UPT, UR6, 0x3, UPT ;  /* 0x000000030600788c */ /* 0x000fc8000bf05270 */
[----:B------:R-:W-:-:S08]  /*01b0*/  UISETP.EQ.OR UP0, UPT, UR6, URZ, !UP0 ;  /* 0x0000003f0600728c */ /* 0x000fd0000c702670 */
[----:B------:R-:W-:Y:S02]  /*01c0*/  UIADD3 UR14, UR19, -0x1, URZ ;  /* 0xffffffff130e7890 */ /* 0x000fe4000fffe03f */
[----:B------:R-:W-:Y:S02]  /*01d0*/  UISETP.EQ.AND UP0, UPT, UR19, URZ, UP0 ;  /* 0x0000003f1300728c */ /* 0x000fe40008702270 */
[----:B------:R-:W-:Y:S02]  /*01e0*/  UISETP.GE.U32.AND UP1, UPT, UR14, 0x2, UPT ;  /* 0x000000020e00788c */ /* 0x000fe4000bf26070 */
[----:B------:R-:W-:Y:S01]  /*01f0*/  USEL UR40, URZ, 0x1, !UP0 ;  /* 0x000000013f287887 */ /* 0x000fe2000c000000 */
[----:B0-----:R-:W-:-:S03]  /*0200*/  ISETP.NE.AND P0, PT, R5, RZ, PT ;  /* 0x000000ff0500720c */ /* 0x001fc60003f05270 */
[----:B------:R-:W-:-:S10]  /*0210*/  USEL UR40, UR40, 0x2, UP1 ;  /* 0x0000000228287887 */ /* 0x000fd40008800000 */
[----:B------:R-:W-:Y:S05]  /*0220*/  @P0 BRA `(.L_x_2) ;  /* 0x0000000000580947 */ /* 0x000fea0003800000 */
[----:B------:R-:W0:Y:S01]  /*0230*/  S2UR UR7, SR_CgaCtaId ;  /* 0x00000000000779c3 */ /* 0x000e220000008800 */
[----:B------:R-:W-:Y:S01]  /*0240*/  UMOV UR4, 0x400 ;  /* 0x0000040000047882 */ /* 0x000fe20000000000 */
[----:B------:R-:W-:Y:S01]  /*0250*/  UMOV UR5, 0x1 ;  /* 0x0000000100057882 */ /* 0x000fe20000000000 */
[----:B------:R-:W-:Y:S01]  /*0260*/  UMOV UR8, 0x3 ;  /* 0x0000000300087882 */ /* 0x000fe20000000000 */
[----:B------:R-:W-:Y:S01]  /*0270*/  ELECT P0, URZ, PT ;  /* 0x00000000003f782f */ /* 0x000fe20003800000 */
[----:B------:R-:W-:-:S04]  /*0280*/  UIADD3 UR8, -UR8, 0x100000, URZ ;  /* 0x0010000008087890 */ /* 0x000fc8000fffe13f */
[----:B------:R-:W-:Y:S02]  /*0290*/  USHF.L.U32 UR9, UR8, 0xb, URZ ;  /* 0x0000000b08097899 */ /* 0x000fe4000800063f */
[----:B------:R-:W-:Y:S02]  /*02a0*/  USHF.L.U32 UR8, UR8, 0x1, URZ ;  /* 0x0000000108087899 */ /* 0x000fe4000800063f */
[----:B0-----:R-:W-:Y:S02]  /*02b0*/  ULEA UR7, UR7, UR4, 0x18 ;  /* 0x0000000407077291 */ /* 0x001fe4000f8ec03f */
[----:B------:R-:W-:-:S04]  /*02c0*/  UIADD3 UR4, -UR5, 0x100000, URZ ;  /* 0x0010000005047890 */ /* 0x000fc8000fffe13f */
[----:B------:R-:W-:Y:S02]  /*02d0*/  USHF.L.U32 UR5, UR4, 0xb, URZ ;  /* 0x0000000b04057899 */ /* 0x000fe4000800063f */
[----:B------:R-:W-:Y:S01]  /*02e0*/  USHF.L.U32 UR4, UR4, 0x1, URZ ;  /* 0x0000000104047899 */ /* 0x000fe2000800063f */
[----:B------:R-:W0:Y:S11]  /*02f0*/  FENCE.VIEW.ASYNC.S ;  /* 0x00000000000073c6 */ /* 0x000e360000000000 */
[----:B0-----:R0:W1:Y:S01]  /*0300*/  SYNCS.EXCH.64 URZ, [UR7], UR4 ;  /* 0x00000004073f75b2 */ /* 0x0010620008000100 */
[----:B------:R0:W2:Y:S01]  /*0310*/  SYNCS.EXCH.64 URZ, [UR7+0x20], UR8 ;  /* 0x00002008073f75b2 */ /* 0x0000a20008000100 */
[----:B------:R0:W3:Y:S01]  /*0320*/  SYNCS.EXCH.64 URZ, [UR7+0x8], UR4 ;  /* 0x00000804073f75b2 */ /* 0x0000e20008000100 */
[----:B------:R0:W4:Y:S01]  /*0330*/  SYNCS.EXCH.64 URZ, [UR7+0x28], UR8 ;  /* 0x00002808073f75b2 */ /* 0x0001220008000100 */
[----:B------:R0:W0:Y:S01]  /*0340*/  SYNCS.EXCH.64 URZ, [UR7+0x10], UR4 ;  /* 0x00001004073f75b2 */ /* 0x0000220008000100 */
[----:B------:R0:W0:Y:S01]  /*0350*/  SYNCS.EXCH.64 URZ, [UR7+0x30], UR8 ;  /* 0x00003008073f75b2 */ /* 0x0000220008000100 */
[----:B------:R0:W0:Y:S01]  /*0360*/  SYNCS.EXCH.64 URZ, [UR7+0x18], UR4 ;  /* 0x00001804073f75b2 */ /* 0x0000220008000100 */
[----:B------:R0:W0:Y:S01]  /*0370*/  SYNCS.EXCH.64 URZ, [UR7+0x38], UR8 ;  /* 0x00003808073f75b2 */ /* 0x0000220008000100 */
[----:B------:R-:W-:Y:S01]  /*0380*/  NOP ;  /* 0x0000000000007918 */ /* 0x000fe20000000000 */
.L_x_2:
[----:B------:R-:W5:Y:S01]  /*0390*/  S2UR UR15, SR_CTAID.X ;  /* 0x00000000000f79c3 */ /* 0x000f620000002500 */
[----:B------:R-:W1:Y:S01]  /*03a0*/  SHFL.IDX PT, R8, R2, RZ, 0x1f ;  /* 0x00001fff02087589 */ /* 0x000e6200000e0000 */
[----:B------:R-:W-:Y:S01]  /*03b0*/  SHF.R.S32.HI R3, RZ, 0x1f, R0 ;  /* 0x0000001fff037819 */ /* 0x000fe20000011400 */
[----:B0-----:R-:W-:Y:S01]  /*03c0*/  ULDC UR4, c[0x0][0x150] ;  /* 0x0000540000047ab9 */ /* 0x001fe20000000800 */
[----:B------:R-:W-:Y:S01]  /*03d0*/  ELECT P0, URZ, PT ;  /* 0x00000000003f782f */ /* 0x000fe20003800000 */
[----:B------:R0:W2:Y:S01]  /*03e0*/  SHFL.IDX PT, R9, R2, RZ, 0x1f ;  /* 0x00001fff02097589 */ /* 0x0000a200000e0000 */
[----:B------:R-:W-:Y:S02]  /*03f0*/  LEA.HI R3, R3, R0, RZ, 0x7 ;  /* 0x0000000003037211 */ /* 0x000fe400078f38ff */
[----:B------:R-:W-:Y:S01]  /*0400*/  ELECT P1, URZ, PT ;  /* 0x00000000003f782f */ /* 0x000fe20003820000 */
[----:B------:R-:W3:Y:S01]  /*0410*/  S2UR UR8, SR_CTAID.Y ;  /* 0x00000000000879c3 */ /* 0x000ee20000002600 */
[----:B------:R-:W-:Y:S01]  /*0420*/  ULDC UR7, c[0x0][0x144] ;  /* 0x0000510000077ab9 */ /* 0x000fe20000000800 */
[----:B------:R-:W-:Y:S01]  /*0430*/  LOP3.LUT R3, R3, 0xffffff80, RZ, 0xc0, !PT ;  /* 0xffffff8003037812 */ /* 0x000fe200078ec0ff */
[----:B------:R-:W-:Y:S01]  /*0440*/  UMOV UR18, 0x80 ;  /* 0x0000008000127882 */ /* 0x000fe20000000000 */
[----:B------:R-:W-:Y:S01]  /*0450*/  NOP ;  /* 0x0000000000007918 */ /* 0x000fe20000000000 */
[----:B0-----:R-:W-:Y:S01]  /*0460*/  SHF.R.S32.HI R2, RZ, 0x1f, R5 ;  /* 0x0000001fff027819 */ /* 0x001fe20000011405 */
[----:B------:R-:W-:Y:S01]  /*0470*/  NOP ;  /* 0x0000000000007918 */ /* 0x000fe20000000000 */
[----:B------:R-:W-:Y:S01]  /*0480*/  IMAD.IADD R3, R0, 0x1, -R3 ;  /* 0x0000000100037824 */ /* 0x000fe200078e0a03 */
[----:B------:R-:W-:Y:S01]  /*0490*/  ULDC UR17, c[0x0][0x148] ;  /* 0x0000520000117ab9 */ /* 0x000fe20000000800 */
[----:B------:R-:W-:Y:S01]  /*04a0*/  LEA.HI R2, R2, R5, RZ, 0x2 ;  /* 0x0000000502027211 */ /* 0x000fe200078f10ff */
[----:B------:R-:W-:Y:S01]  /*04b0*/  IMAD.MOV.U32 R23, RZ, RZ, 0x1 ;  /* 0x00000001ff177424 */ /* 0x000fe200078e00ff */
[----:B------:R0:W0:Y:S01]  /*04c0*/  SHFL.IDX PT, R65, R4, RZ, 0x1f ;  /* 0x00001fff04417589 */ /* 0x00002200000e0000 */
[----:B------:R-:W-:-:S02]  /*04d0*/  SHF.R.S32.HI R6, RZ, 0x1f, R3 ;  /* 0x0000001fff067819 */ /* 0x000fc40000011403 */
[----:B------:R-:W-:Y:S02]  /*04e0*/  LOP3.LUT R2, R2, 0x3ffffffc, RZ, 0xc0, !PT ;  /* 0x3ffffffc02027812 */ /* 0x000fe400078ec0ff */
[----:B-----5:R-:W-:Y:S02]  /*04f0*/  I2FP.F32.U32 R10, UR15 ;  /* 0x0000000f000a7c45 */ /* 0x020fe40008201000 */
[----:B------:R-:W-:Y:S01]  /*0500*/  LEA.HI R7, R6, R3, RZ, 0x3 ;  /* 0x0000000306077211 */ /* 0x000fe200078f18ff */
[----:B------:R-:W-:Y:S01]  /*0510*/  IMAD.IADD R2, R5, 0x1, -R2 ;  /* 0x0000000105027824 */ /* 0x000fe200078e0a02 */
[----:B-1----:R-:W-:Y:S01]  /*0520*/  ISETP.NE.OR P0, PT, R8, RZ, !P0 ;  /* 0x000000ff0800720c */ /* 0x002fe20004705670 */
[----:B------:R-:W-:Y:S01]  /*0530*/  FMUL R10, R10, UR4 ;  /* 0x000000040a0a7c20 */ /* 0x000fe20008400000 */
[--C-:B------:R-:W-:Y:S01]  /*0540*/  SHF.R.S32.HI R8, RZ, 0x3, R7.reuse ;  /* 0x00000003ff087819 */ /* 0x100fe20000011407 */
[----:B------:R-:W-:Y:S01]  /*0550*/  ULDC UR4, c[0x0][0x154] ;  /* 0x0000550000047ab9 */ /* 0x000fe20000000800 */
[----:B------:R-:W-:-:S02]  /*0560*/  SHF.R.S32.HI R7, RZ, 0x1f, R7 ;  /* 0x0000001fff077819 */ /* 0x000fc40000011407 */
[----:B--2---:R-:W-:Y:S01]  /*0570*/  ISETP.NE.OR P1, PT, R9, RZ, !P1 ;  /* 0x000000ff0900720c */ /* 0x004fe20004f25670 */
[----:B------:R-:W1:Y:S01]  /*0580*/  F2I.U32.TRUNC.NTZ R10, R10 ;  /* 0x0000000a000a7305 */ /* 0x000e62000020f000 */
[----:B------:R-:W-:Y:S02]  /*0590*/  LEA.HI R7, R7, R8, RZ, 0x2 ;  /* 0x0000000807077211 */ /* 0x000fe400078f10ff */
[----:B---3--:R-:W-:Y:S02]  /*05a0*/  I2FP.F32.U32 R9, UR8 ;  /* 0x0000000800097c45 */ /* 0x008fe40008201000 */
[----:B------:R-:W-:Y:S01]  /*05b0*/  LOP3.LUT R7, R7, 0xfffffffc, RZ, 0xc0, !PT ;  /* 0xfffffffc07077812 */ /* 0x000fe200078ec0ff */
[----:B------:R-:W-:Y:S01]  /*05c0*/  VOTEU.ALL UP0, P0 ;  /* 0x00000000003f7886 */ /* 0x000fe20000000000 */
[----:B------:R-:W-:Y:S01]  /*05d0*/  ISETP.NE.AND P2, PT, RZ, UR19, PT ;  /* 0x00000013ff007c0c */ /* 0x000fe2000bf45270 */
[----:B------:R-:W-:Y:S02]  /*05e0*/  FMUL R9, R9, UR4 ;  /* 0x0000000409097c20 */ /* 0x000fe40008400000 */
[----:B------:R-:W-:Y:S01]  /*05f0*/  IMAD.IADD R7, R8, 0x1, -R7 ;  /* 0x0000000108077824 */ /* 0x000fe200078e0a07 */
[----:B------:R-:W2:Y:S01]  /*0600*/  @!UP0 S2UR UR11, SR_CgaCtaId ;  /* 0x00000000000b89c3 */ /* 0x000ea20000008800 */
[----:B------:R-:W-:Y:S01]  /*0610*/  VOTEU.ALL UP1, P1 ;  /* 0x00000000003f7886 */ /* 0x000fe20000820000 */
[----:B------:R-:W-:Y:S01]  /*0620*/  @!UP0 UMOV UR10, 0x400 ;  /* 0x00000400000a8882 */ /* 0x000fe20000000000 */
[----:B------:R-:W-:Y:S01]  /*0630*/  IMAD R2, R2, 0x4, R7 ;  /* 0x0000000402027824 */ /* 0x000fe200078e0207 */
[----:B-1----:R-:W-:Y:S01]  /*0640*/  R2UR UR4, R10 ;  /* 0x000000000a0472ca */ /* 0x002fe200000e0000 */
[----:B------:R-:W1:Y:S01]  /*0650*/  F2I.U32.TRUNC.NTZ R9, R9 ;  /* 0x0000000900097305 */ /* 0x000e62000020f000 */
[----:B------:R-:W-:Y:S01]  /*0660*/  @!UP1 UMOV UR13, 0x400 ;  /* 0x00000400000d9882 */ /* 0x000fe20000000000 */
[C---:B------:R-:W-:Y:S01]  /*0670*/  IMAD.SHL.U32 R5, R2.reuse, 0x4, RZ ;  /* 0x0000000402057824 */ /* 0x040fe200078e00ff */
[----:B------:R-:W3:Y:S01]  /*0680*/  @!UP1 S2UR UR16, SR_CgaCtaId ;  /* 0x00000000001099c3 */ /* 0x000ee20000008800 */
[C---:B------:R-:W-:Y:S01]  /*0690*/  LEA.HI R7, R2.reuse, R2, RZ, 0x1 ;  /* 0x0000000202077211 */ /* 0x040fe200078f08ff */
[----:B------:R-:W-:Y:S01]  /*06a0*/  VOTEU.ALL UP2, P1 ;  /* 0x00000000003f7886 */ /* 0x000fe20000840000 */
[----:B------:R-:W-:Y:S01]  /*06b0*/  VOTEU.ALL UP3, P1 ;  /* 0x00000000003f7886 */ /* 0x000fe20000860000 */
[----:B------:R-:W-:Y:S01]  /*06c0*/  LOP3.LUT R22, R2, 0xc, R5, 0x78, !PT ;  /* 0x0000000c02167812 */ /* 0x000fe200078e7805 */
[----:B------:R-:W-:Y:S01]  /*06d0*/  VOTEU.ALL UP4, P1 ;  /* 0x00000000003f7886 */ /* 0x000fe20000880000 */
[----:B------:R-:W-:Y:S01]  /*06e0*/  LOP3.LUT R7, R7, 0xfffffffe, RZ, 0xc0, !PT ;  /* 0xfffffffe07077812 */ /* 0x000fe200078ec0ff */
[----:B------:R-:W-:Y:S01]  /*06f0*/  VOTEU.ALL UP5, P1 ;  /* 0x00000000003f7886 */ /* 0x000fe200008a0000 */
[----:B------:R-:W5:Y:S01]  /*0700*/  LDC R5, c[0x0][0x140] ;  /* 0x00005000ff057b82 */ /* 0x000f620000000800 */
[----:B------:R-:W-:-:S02]  /*0710*/  UIADD3 UR4, -UR4, URZ, URZ ;  /* 0x0000003f04047290 */ /* 0x000fc4000fffe13f */
[----:B------:R-:W-:Y:S01]  /*0720*/  IMAD.IADD R7, R2, 0x1, -R7 ;  /* 0x0000000102077824 */ /* 0x000fe200078e0a07 */
[----:B-1----:R-:W-:Y:S01]  /*0730*/  R2UR UR9, R9 ;  /* 0x00000000090972ca */ /* 0x002fe200000e0000 */
[----:B------:R-:W-:-:S03]  /*0740*/  UIMAD UR7, UR7, UR4, UR15 ;  /* 0x00000004070772a4 */ /* 0x000fc6000f8e020f */
[----:B------:R-:W-:Y:S01]  /*0750*/  UMOV UR4, 0x20 ;  /* 0x0000002000047882 */ /* 0x000fe20000000000 */
[----:B--2---:R-:W-:Y:S02]  /*0760*/  @!UP0 ULEA UR12, UR11, UR10, 0x18 ;  /* 0x0000000a0b0c8291 */ /* 0x004fe4000f8ec03f */
[----:B------:R-:W-:Y:S01]  /*0770*/  ISETP.NE.AND P3, PT, R7, UR7, PT ;  /* 0x0000000707007c0c */ /* 0x000fe2000bf65270 */
[----:B------:R-:W-:-:S04]  /*0780*/  @!UP0 UIADD3 UR4, -UR4, 0x100000, URZ ;  /* 0x0010000004048890 */ /* 0x000fc8000fffe13f */
[----:B------:R-:W-:Y:S02]  /*0790*/  @!UP0 USHF.L.U32 UR5, UR4, 0xb, URZ ;  /* 0x0000000b04058899 */ /* 0x000fe4000800063f */
[----:B------:R-:W-:Y:S02]  /*07a0*/  @!UP0 USHF.L.U32 UR4, UR4, 0x1, URZ ;  /* 0x0000000104048899 */ /* 0x000fe4000800063f */
[----:B------:R-:W-:-:S04]  /*07b0*/  @!UP1 UIADD3 UR10, -UR18, 0x100000, URZ ;  /* 0x00100000120a9890 */ /* 0x000fc8000fffe13f */
[----:B------:R-:W-:Y:S02]  /*07c0*/  @!UP1 USHF.L.U32 UR11, UR10, 0xb, URZ ;  /* 0x0000000b0a0b9899 */ /* 0x000fe4000800063f */
[----:B------:R-:W-:Y:S02]  /*07d0*/  @!UP1 USHF.L.U32 UR10, UR10, 0x1, URZ ;  /* 0x000000010a0a9899 */ /* 0x000fe4000800063f */
[----:B---3--:R-:W-:Y:S01]  /*07e0*/  @!UP1 ULEA UR13, UR16, UR13, 0x18 ;  /* 0x0000000d100d9291 */ /* 0x008fe2000f8ec03f */
[----:B------:R-:W-:Y:S01]  /*07f0*/  VOTEU.ALL UP0, P0 ;  /* 0x00000000003f7886 */ /* 0x000fe20000000000 */
[----:B------:R-:W-:Y:S01]  /*0800*/  VOTEU.ALL UP1, P0 ;  /* 0x00000000003f7886 */ /* 0x000fe20000020000 */
[----:B------:R-:W-:Y:S01]  /*0810*/  UIADD3 UR9, -UR9, URZ, URZ ;  /* 0x0000003f09097290 */ /* 0x000fe2000fffe13f */
[----:B------:R-:W-:Y:S01]  /*0820*/  LOP3.LUT P0, RZ, R3, 0x7, RZ, 0xc0, !PT ;  /* 0x0000000703ff7812 */ /* 0x000fe2000780c0ff */
[----:B------:R-:W1:Y:S02]  /*0830*/  FENCE.VIEW.ASYNC.S ;  /* 0x00000000000073c6 */ /* 0x000e640000000000 */
[----:B-1----:R-:W1:Y:S01]  /*0840*/  @!UP0 SYNCS.EXCH.64 URZ, [UR12+0x70], UR4 ;  /* 0x000070040c3f85b2 */ /* 0x002e620008000100 */
[----:B------:R-:W-:-:S02]  /*0850*/  @P3 LEA.HI R2, R22, R22, RZ, 0x1 ;  /* 0x0000001616023211 */ /* 0x000fc400078f08ff */
[----:B-----5:R-:W-:Y:S02]  /*0860*/  ISETP.EQ.U32.AND P1, PT, R5, 0x1, PT ;  /* 0x000000010500780c */ /* 0x020fe40003f22070 */
[----:B------:R-:W-:Y:S02]  /*0870*/  @P3 SHF.R.S32.HI R2, RZ, 0x1, R2 ;  /* 0x00000001ff023819 */ /* 0x000fe40000011402 */
[----:B------:R-:W-:Y:S01]  /*0880*/  ISETP.LT.U32.AND P0, PT, R22, 0x4, !P0 ;  /* 0x000000041600780c */ /* 0x000fe20004701070 */
[----:B------:R2:W3:Y:S01]  /*0890*/  @!UP1 SYNCS.EXCH.64 URZ, [UR12+0x78], UR4 ;  /* 0x000078040c3f95b2 */ /* 0x0004e20008000100 */
[----:B------:R-:W-:Y:S01]  /*08a0*/  NOP ;  /* 0x0000000000007918 */ /* 0x000fe20000000000 */
[----:B--2---:R-:W-:Y:S01]  /*08b0*/  UIMAD UR4, UR17, UR9, UR8 ;  /* 0x00000009110472a4 */ /* 0x004fe2000f8e0208 */
[----:B------:R2:W0:Y:S05]  /*08c0*/  @!UP2 SYNCS.EXCH.64 URZ, [UR13+0x50], UR10 ;  /* 0x0000500a0d3fa5b2 */ /* 0x00042a0008000100 */
[----:B------:R-:W-:-:S02]  /*08d0*/  @P3 ISETP.NE.AND P4, PT, R2, UR4, PT ;  /* 0x0000000402003c0c */ /* 0x000fc4000bf85270 */
[----:B------:R-:W-:Y:S02]  /*08e0*/  SEL R2, RZ, 0x1, !P0 ;  /* 0x00000001ff027807 */ /* 0x000fe40004000000 */
[----:B------:R-:W-:-:S04]  /*08f0*/  @P3 SEL R23, RZ, 0x1, P4 ;  /* 0x00000001ff173807 */ /* 0x000fc80002000000 */
[----:B------:R-:W-:Y:S01]  /*0900*/  LOP3.LUT R23, R23, R2, RZ, 0xc0, !PT ;  /* 0x0000000217177212 */ /* 0x000fe200078ec0ff */
[----:B------:R2:W0:Y:S01]  /*0910*/  @!UP3 SYNCS.EXCH.64 URZ, [UR13+0x58], UR10 ;  /* 0x0000580a0d3fb5b2 */ /* 0x0004220008000100 */
[----:B------:R2:W0:Y:S01]  /*0920*/  @!UP4 SYNCS.EXCH.64 URZ, [UR13+0x60], UR10 ;  /* 0x0000600a0d3fc5b2 */ /* 0x0004220008000100 */
[----:B------:R2:W0:Y:S01]  /*0930*/  @!UP5 SYNCS.EXCH.64 URZ, [UR13+0x68], UR10 ;  /* 0x0000680a0d3fd5b2 */ /* 0x0004220008000100 */
[----:B------:R-:W-:Y:S01]  /*0940*/  NOP ;  /* 0x0000000000007918 */ /* 0x000fe20000000000 */
[----:B-12---:R-:W-:Y:S05]  /*0950*/  @!P1 BRA `(.L_x_3) ;  /* 0x0000000000089947 */ /* 0x006fea0003800000 */
[----:B0--34-:R-:W-:Y:S01]  /*0960*/  UCGABAR_ARV ;  /* 0x00000000000079c7 */ /* 0x019fe20008000000 */
[----:B------:R-:W-:Y:S05]  /*0970*/  BRA `(.L_x_4) ;  /* 0x0000000000047947 */ /* 0x000fea0003800000 */
.L_x_3:
[----:B0--34-:R-:W-:Y:S01]  /*0980*/  NOP ;  /* 0x0000000000007918 */ /* 0x019fe20000000000 */
.L_x_4:
[----:B------:R-:W-:Y:S01]  /*0990*/  ULDC.64 UR4, c[0x0][0x598] ;  /* 0x0001660000047ab9 */ /* 0x000fe20000000a00 */
[----:B------:R-:W-:Y:S01]  /*09a0*/  ULDC.64 UR56, c[0x0][0x208] ;  /* 0x0000820000387ab9 */ /* 0x000fe20000000a00 */
[----:B------:R-:W-:-:S04]  /*09b0*/  ISETP.NE.U32.AND P0, PT, RZ, UR4, PT ;  /* 0x00000004ff007c0c */ /* 0x000fc8000bf05070 */
[----:B------:R-:W-:-:S13]  /*09c0*/  ISETP.NE.AND.EX P0, PT, RZ, UR5, PT, P0 ;  /* 0x00000005ff007c0c */ /* 0x000fda000bf05300 */
[----:B------:R-:W-:Y:S05]  /*09d0*/  @!P0 BRA `(.L_x_5) ;  /* 0x00000000001c8947 */ /* 0x000fea0003800000 */
[----:B------:R-:W0:Y:S02]  /*09e0*/  LDC.64 R4, c[0x0][0x598] ;  /* 0x00016600ff047b82 */ /* 0x000e240000000a00 */
[----:B0-----:R-:W2:Y:S02]  /*09f0*/  LDG.E.64 R4, desc[UR56][R4.64] ;  /* 0x0000003804047981 */ /* 0x001ea4000c1e1b00 */
[----:B--2---:R-:W-:-:S04]  /*0a00*/  ISETP.NE.U32.AND P0, PT, R4, RZ, PT ;  /* 0x000000ff0400720c */ /* 0x004fc80003f05070 */
[----:B------:R-:W-:-:S13]  /*0a10*/  ISETP.NE.AND.EX P0, PT, R5, RZ, PT, P0 ;  /* 0x000000ff0500720c */ /* 0x000fda0003f05300 */
[----:B------:R-:W-:Y:S05]  /*0a20*/  @!P0 BRA `(.L_x_5) ;  /* 0x0000000000088947 */ /* 0x000fea0003800000 */
[----:B------:R0:W5:Y:S01]  /*0a30*/  LD.E R56, desc[UR56][R4.64] ;  /* 0x0000003804387980 */ /* 0x000162000c101900 */
[----:B------:R-:W-:Y:S05]  /*0a40*/  BRA `(.L_x_6) ;  /* 0x0000000000247947 */ /* 0x000fea0003800000 */
.L_x_5:
[----:B------:R-:W-:Y:S02]  /*0a50*/  ULDC.64 UR4, c[0x0][0x588] ;  /* 0x0001620000047ab9 */ /* 0x000fe40000000a00 */
[----:B------:R-:W-:-:S04]  /*0a60*/  ISETP.NE.U32.AND P0, PT, RZ, UR4, PT ;  /* 0x00000004ff007c0c */ /* 0x000fc8000bf05070 */
[----:B------:R-:W-:-:S13]  /*0a70*/  ISETP.NE.AND.EX P0, PT, RZ, UR5, PT, P0 ;  /* 0x00000005ff007c0c */ /* 0x000fda000bf05300 */
[----:B------:R-:W-:Y:S05]  /*0a80*/  @!P0 BRA `(.L_x_7) ;  /* 0x00000000000c8947 */ /* 0x000fea0003800000 */
[----:B------:R-:W0:Y:S02]  /*0a90*/  LDC.64 R56, c[0x0][0x588] ;  /* 0x00016200ff387b82 */ /* 0x000e240000000a00 */
[----:B0-----:R1:W5:Y:S01]  /*0aa0*/  LDG.E R56, desc[UR56][R56.64] ;  /* 0x0000003838387981 */ /* 0x001362000c1e1900 */
[----:B------:R-:W-:Y:S05]  /*0ab0*/  BRA `(.L_x_6) ;  /* 0x0000000000087947 */ /* 0x000fea0003800000 */
.L_x_7:
[----:B------:R-:W-:Y:S02]  /*0ac0*/  ULDC UR4, c[0x0][0x580] ;  /* 0x0001600000047ab9 */ /* 0x000fe40000000800 */
[----:B------:R-:W-:-:S07]  /*0ad0*/  IMAD.U32 R56, RZ, RZ, UR4 ;  /* 0x00000004ff387e24 */ /* 0x000fce000f8e00ff */
.L_x_6:
[----:B------:R-:W-:Y:S02]  /*0ae0*/  ULDC.64 UR4, c[0x0][0x5a0] ;  /* 0x0001680000047ab9 */ /* 0x000fe40000000a00 */
[----:B------:R-:W-:-:S04]  /*0af0*/  ISETP.NE.U32.AND P0, PT, RZ, UR4, PT ;  /* 0x00000004ff007c0c */ /* 0x000fc8000bf05070 */
[----:B------:R-:W-:-:S13]  /*0b00*/  ISETP.NE.AND.EX P0, PT, RZ, UR5, PT, P0 ;  /* 0x00000005ff007c0c */ /* 0x000fda000bf05300 */
[----:B------:R-:W-:Y:S05]  /*0b10*/  @!P0 BRA `(.L_x_8) ;  /* 0x00000000001c8947 */ /* 0x000fea0003800000 */
[----:B0-----:R-:W0:Y:S02]  /*0b20*/  LDC.64 R4, c[0x0][0x5a0] ;  /* 0x00016800ff047b82 */ /* 0x001e240000000a00 */
[----:B0-----:R-:W2:Y:S02]  /*0b30*/  LDG.E.64 R4, desc[UR56][R4.64] ;  /* 0x0000003804047981 */ /* 0x001ea4000c1e1b00 */
[----:B--2---:R-:W-:-:S04]  /*0b40*/  ISETP.NE.U32.AND P0, PT, R4, RZ, PT ;  /* 0x000000ff0400720c */ /* 0x004fc80003f05070 */
[----:B------:R-:W-:-:S13]  /*0b50*/  ISETP.NE.AND.EX P0, PT, R5, RZ, PT, P0 ;  /* 0x000000ff0500720c */ /* 0x000fda0003f05300 */
[----:B------:R-:W-:Y:S05]  /*0b60*/  @!P0 BRA `(.L_x_8) ;  /* 0x0000000000088947 */ /* 0x000fea0003800000 */
[----:B-1----:R0:W5:Y:S01]  /*0b70*/  LD.E R57, desc[UR56][R4.64] ;  /* 0x0000003804397980 */ /* 0x002162000c101900 */
[----:B------:R-:W-:Y:S05]  /*0b80*/  BRA `(.L_x_9) ;  /* 0x0000000000247947 */ /* 0x000fea0003800000 */
.L_x_8:
[----:B------:R-:W-:Y:S02]  /*0b90*/  ULDC.64 UR4, c[0x0][0x590] ;  /* 0x0001640000047ab9 */ /* 0x000fe40000000a00 */
[----:B------:R-:W-:-:S04]  /*0ba0*/  ISETP.NE.U32.AND P0, PT, RZ, UR4, PT ;  /* 0x00000004ff007c0c */ /* 0x000fc8000bf05070 */
[----:B------:R-:W-:-:S13]  /*0bb0*/  ISETP.NE.AND.EX P0, PT, RZ, UR5, PT, P0 ;  /* 0x00000005ff007c0c */ /* 0x000fda000bf05300 */
[----:B------:R-:W-:Y:S05]  /*0bc0*/  @!P0 BRA `(.L_x_10) ;  /* 0x00000000000c8947 */ /* 0x000fea0003800000 */
[----:B0-----:R-:W1:Y:S02]  /*0bd0*/  LDC.64 R4, c[0x0][0x590] ;  /* 0x00016400ff047b82 */ /* 0x001e640000000a00 */
[----:B-1----:R1:W5:Y:S01]  /*0be0*/  LDG.E R57, desc[UR56][R4.64] ;  /* 0x0000003804397981 */ /* 0x002362000c1e1900 */
[----:B------:R-:W-:Y:S05]  /*0bf0*/  BRA `(.L_x_9) ;  /* 0x0000000000087947 */ /* 0x000fea0003800000 */
.L_x_10:
[----:B------:R-:W-:Y:S02]  /*0c00*/  ULDC UR4, c[0x0][0x584] ;  /* 0x0001610000047ab9 */ /* 0x000fe40000000800 */
[----:B-1----:R-:W-:-:S07]  /*0c10*/  IMAD.U32 R57, RZ, RZ, UR4 ;  /* 0x00000004ff397e24 */ /* 0x002fce000f8e00ff */
.L_x_9:
[----:B------:R-:W-:Y:S01]  /*0c20*/  ULDC UR4, c[0x0][0x65c] ;  /* 0x0001970000047ab9 */ /* 0x000fe20000000800 */
[----:B01----:R-:W0:Y:S01]  /*0c30*/  LDC.64 R4, c[0x0][0x650] ;  /* 0x00019400ff047b82 */ /* 0x003e220000000a00 */
[----:B------:R-:W-:Y:S01]  /*0c40*/  UISETP.NE.AND UP2, UPT, UR4, 0x1, UPT ;  /* 0x000000010400788c */ /* 0x000fe2000bf45270 */
[----:B------:R-:W-:Y:S01]  /*0c50*/  IMAD.MOV.U32 R18, RZ, RZ, -0x1 ;  /* 0xffffffffff127424 */ /* 0x000fe200078e00ff */
[----:B------:R-:W-:Y:S01]  /*0c60*/  UISETP.NE.AND UP0, UPT, UR19, 0x2, UPT ;  /* 0x000000021300788c */ /* 0x000fe2000bf05270 */
[----:B------:R-:W-:Y:S01]  /*0c70*/  IMAD.MOV.U32 R19, RZ, RZ, -0x1 ;  /* 0xffffffffff137424 */ /* 0x000fe200078e00ff */
[----:B------:R-:W-:-:S07]  /*0c80*/  UP2UR UR38, UPR, URZ, 0x4 ;  /* 0x000000043f267883 */ /* 0x000fce0008000000 */
[----:B------:R-:W-:Y:S01]  /*0c90*/  @UP2 ULDC UR12, c[0x0][0x10] ;  /* 0x00000400000c2ab9 */ /* 0x000fe20000000800 */
[----:B------:R-:W-:Y:S01]  /*0ca0*/  @UP2 UMOV UR4, UR8 ;  /* 0x0000000800042c82 */ /* 0x000fe20008000000 */
[----:B------:R-:W-:Y:S01]  /*0cb0*/  @UP2 UMOV UR5, URZ ;  /* 0x0000003f00052c82 */ /* 0x000fe20008000000 */
[----:B------:R-:W-:Y:S01]  /*0cc0*/  @!UP2 ULDC UR16, c[0x0][0xc] ;  /* 0x000003000010aab9 */ /* 0x000fe20000000800 */
[----:B------:R-:W-:Y:S01]  /*0cd0*/  @UP2 UIMAD.WIDE.U32 UR12, UR15, UR12, UR4 ;  /* 0x0000000c0f0c22a5 */ /* 0x000fe2000f8e0004 */
[----:B------:R-:W-:Y:S02]  /*0ce0*/  ULDC UR10, c[0x0][0xc] ;  /* 0x00000300000a7ab9 */ /* 0x000fe40000000800 */
[----:B------:R-:W-:Y:S01]  /*0cf0*/  @UP2 UMOV UR4, URZ ;  /* 0x0000003f00042c82 */ /* 0x000fe20008000000 */
[----:B------:R-:W-:Y:S01]  /*0d00*/  UMOV UR5, URZ ;  /* 0x0000003f00057c82 */ /* 0x000fe20008000000 */
[----:B------:R-:W-:Y:S01]  /*0d10*/  @UP2 UIADD3 UR18, UR13, UR4, URZ ;  /* 0x000000040d122290 */ /* 0x000fe2000fffe03f */
[----:B------:R-:W-:-:S02]  /*0d20*/  ULDC UR11, c[0x0][0x10] ;  /* 0x00000400000b7ab9 */ /* 0x000fc40000000800 */
[----:B------:R-:W-:Y:S01]  /*0d30*/  UMOV UR4, UR15 ;  /* 0x0000000f00047c82 */ /* 0x000fe20008000000 */
[----:B------:R-:W-:Y:S02]  /*0d40*/  UIMAD.WIDE.U32 UR10, UR10, UR11, URZ ;  /* 0x0000000b0a0a72a5 */ /* 0x000fe4000f8e003f */
[----:B------:R-:W-:Y:S01]  /*0d50*/  @!UP2 UIMAD.WIDE.U32 UR4, UR8, UR16, UR4 ;  /* 0x000000100804a2a5 */ /* 0x000fe2000f8e0004 */
[----:B------:R-:W-:Y:S02]  /*0d60*/  ULDC UR13, c[0x0][0x14] ;  /* 0x00000500000d7ab9 */ /* 0x000fe40000000800 */
[----:B------:R-:W-:Y:S02]  /*0d70*/  UIMAD.WIDE.U32 UR54, UR10, UR13, URZ ;  /* 0x0000000d0a3672a5 */ /* 0x000fe4000f8e003f */
[----:B------:R-:W-:Y:S02]  /*0d80*/  UIMAD UR39, UR11, UR13, URZ ;  /* 0x0000000d0b2772a4 */ /* 0x000fe4000f8e023f */
[----:B------:R-:W-:Y:S01]  /*0d90*/  @!UP2 UMOV UR12, UR4 ;  /* 0x00000004000cac82 */ /* 0x000fe20008000000 */
[----:B------:R-:W-:Y:S01]  /*0da0*/  @!UP2 UMOV UR18, UR5 ;  /* 0x000000050012ac82 */ /* 0x000fe20008000000 */
[----:B------:R-:W-:-:S02]  /*0db0*/  UIADD3 UR39, UR55, UR39, URZ ;  /* 0x0000002737277290 */ /* 0x000fc4000fffe03f */
[----:B------:R-:W-:-:S04]  /*0dc0*/  UIADD3 UR4, UP1, UR12, UR54, URZ ;  /* 0x000000360c047290 */ /* 0x000fc8000ff3e03f */
[----:B------:R-:W-:Y:S02]  /*0dd0*/  UIADD3.X UR5, UR18, UR39, URZ, UP1, !UPT ;  /* 0x0000002712057290 */ /* 0x000fe40008ffe43f */
[----:B------:R-:W-:Y:S02]  /*0de0*/  USEL UR4, UR4, UR12, !UP0 ;  /* 0x0000000c04047287 */ /* 0x000fe4000c000000 */
[----:B------:R-:W-:-:S04]  /*0df0*/  USEL UR5, UR5, UR18, !UP0 ;  /* 0x0000001205057287 */ /* 0x000fc8000c000000 */
[----:B0-----:R-:W-:Y:S01]  /*0e00*/  ISETP.LE.U32.AND P0, PT, R4, UR4, PT ;  /* 0x0000000404007c0c */ /* 0x001fe2000bf03070 */
[----:B------:R-:W-:Y:S01]  /*0e10*/  IMAD.U32 R16, RZ, RZ, UR4 ;  /* 0x00000004ff107e24 */ /* 0x000fe2000f8e00ff */
[----:B------:R-:W-:Y:S01]  /*0e20*/  PRMT R4, RZ, 0x7610, R4 ;  /* 0x00007610ff047816 */ /* 0x000fe20000000004 */
[----:B------:R-:W-:Y:S02]  /*0e30*/  IMAD.U32 R2, RZ, RZ, UR5 ;  /* 0x00000005ff027e24 */ /* 0x000fe4000f8e00ff */
[----:B------:R-:W-:-:S03]  /*0e40*/  IMAD.U32 R17, RZ, RZ, UR5 ;  /* 0x00000005ff117e24 */ /* 0x000fc6000f8e00ff */
[----:B------:R-:W-:Y:S01]  /*0e50*/  ISETP.GE.U32.AND.EX P0, PT, R2, R5, PT, P0 ;  /* 0x000000050200720c */ /* 0x000fe20003f06100 */
[----:B------:R-:W-:-:S12]  /*0e60*/  IMAD.MOV.U32 R2, RZ, RZ, -0x1 ;  /* 0xffffffffff027424 */ /* 0x000fd800078e00ff */
[----:B------:R-:W-:Y:S05]  /*0e70*/  @P0 BRA `(.L_x_11) ;  /* 0x0000000400500947 */ /* 0x000fea0003800000 */
[----:B------:R-:W-:Y:S01]  /*0e80*/  ULDC.64 UR18, c[0x0][0x628] ;  /* 0x00018a0000127ab9 */ /* 0x000fe20000000a00 */
[C---:B------:R-:W-:Y:S01]  /*0e90*/  R2UR UR20, R16.reuse ;  /* 0x00000000101472ca */ /* 0x040fe200000e0000 */
[----:B------:R-:W-:Y:S01]  /*0ea0*/  ULDC UR16, c[0x0][0x630] ;  /* 0x00018c0000107ab9 */ /* 0x000fe20000000800 */
[----:B------:R-:W-:Y:S02]  /*0eb0*/  ISETP.NE.U32.AND P0, PT, RZ, UR18, PT ;  /* 0x00000012ff007c0c */ /* 0x000fe4000bf05070 */
[----:B------:R-:W-:Y:S02]  /*0ec0*/  R2UR UR4, R16 ;  /* 0x00000000100472ca */ /* 0x000fe400000e0000 */
[----:B------:R-:W-:Y:S02]  /*0ed0*/  ISETP.NE.AND.EX P0, PT, RZ, UR19, PT, P0 ;  /* 0x00000013ff007c0c */ /* 0x000fe4000bf05300 */
[----:B------:R-:W-:-:S11]  /*0ee0*/  R2UR UR5, R17 ;  /* 0x00000000110572ca */ /* 0x000fd600000e0000 */
[----:B------:R-:W-:Y:S05]  /*0ef0*/  @!P0 BRA `(.L_x_12) ;  /* 0x0000000000308947 */ /* 0x000fea0003800000 */
[----:B------:R-:W-:Y:S01]  /*0f00*/  R2UR UR4, R16 ;  /* 0x00000000100472ca */ /* 0x000fe200000e0000 */
[----:B------:R-:W-:Y:S01]  /*0f10*/  ULDC UR12, c[0x0][0x634] ;  /* 0x00018d00000c7ab9 */ /* 0x000fe20000000800 */
[----:B------:R-:W-:-:S11]  /*0f20*/  R2UR UR15, R17 ;  /* 0x00000000110f72ca */ /* 0x000fd600000e0000 */
[----:B------:R-:W-:-:S04]  /*0f30*/  UIADD3 UR12, UP1, UR4, UR12, URZ ;  /* 0x0000000c040c7290 */ /* 0x000fc8000ff3e03f */
[----:B------:R-:W-:-:S04]  /*0f40*/  UIADD3.X UR15, URZ, UR15, URZ, UP1, !UPT ;  /* 0x0000000f3f0f7290 */ /* 0x000fc80008ffe43f */
[----:B------:R-:W-:-:S04]  /*0f50*/  UIMAD.WIDE.U32 UR4, UR15, UR18, URZ ;  /* 0x000000120f0472a5 */ /* 0x000fc8000f8e003f */
[----:B------:R-:W-:Y:S02]  /*0f60*/  UIMAD.WIDE.U32 UR10, UP1, UR12, UR19, UR4 ;  /* 0x000000130c0a72a5 */ /* 0x000fe4000f820004 */
[----:B------:R-:W-:Y:S02]  /*0f70*/  UIMAD.WIDE.U32 UR4, UR12, UR18, URZ ;  /* 0x000000120c0472a5 */ /* 0x000fe4000f8e003f */
[----:B------:R-:W-:Y:S02]  /*0f80*/  UIADD3.X UR13, URZ, URZ, URZ, UP1, !UPT ;  /* 0x0000003f3f0d7290 */ /* 0x000fe40008ffe43f */
[----:B------:R-:W-:Y:S01]  /*0f90*/  UIADD3 URZ, UP1, UR5, UR10, URZ ;  /* 0x0000000a053f7290 */ /* 0x000fe2000ff3e03f */
[----:B------:R-:W-:-:S03]  /*0fa0*/  UMOV UR12, UR11 ;  /* 0x0000000b000c7c82 */ /* 0x000fc60008000000 */
[----:B------:R-:W-:-:S12]  /*0fb0*/  UIMAD.WIDE.U32.X UR4, UR15, UR19, UR12, UP1 ;  /* 0x000000130f0472a5 */ /* 0x000fd800088e040c */
.L_x_12:
[----:B------:R-:W-:Y:S01]  /*0fc0*/  USHF.R.U64 UR4, UR4, UR16, UR5 ;  /* 0x0000001004047299 */ /* 0x000fe20008001205 */
[----:B------:R-:W-:Y:S01]  /*0fd0*/  R2UR UR11, R17 ;  /* 0x00000000110b72ca */ /* 0x000fe200000e0000 */
[----:B------:R-:W-:Y:S02]  /*0fe0*/  USHF.R.U32.HI UR5, URZ, UR16, UR5 ;  /* 0x000000103f057299 */ /* 0x000fe40008011605 */
[----:B------:R-:W-:Y:S01]  /*0ff0*/  UIADD3 UR12, UP1, URZ, -UR4, URZ ;  /* 0x800000043f0c7290 */ /* 0x000fe2000ff3e03f */
[----:B------:R-:W-:Y:S01]  /*1000*/  ULDC.64 UR18, c[0x0][0x620] ;  /* 0x0001880000127ab9 */ /* 0x000fe20000000a00 */
[----:B------:R-:W-:Y:S02]  /*1010*/  UISETP.NE.AND UP2, UPT, UR38, URZ, UPT ;  /* 0x0000003f2600728c */ /* 0x000fe4000bf45270 */
[----:B------:R-:W-:Y:S01]  /*1020*/  UIADD3.X UR5, URZ, ~UR5, URZ, UP1, !UPT ;  /* 0x800000053f057290 */ /* 0x000fe20008ffe43f */
[----:B------:R-:W-:Y:S01]  /*1030*/  UMOV UR10, UR20 ;  /* 0x00000014000a7c82 */ /* 0x000fe20008000000 */
[----:B------:R-:W-:-:S02]  /*1040*/  ULDC UR13, c[0x0][0x618] ;  /* 0x00018600000d7ab9 */ /* 0x000fc40000000800 */
[----:B------:R-:W-:Y:S02]  /*1050*/  UIMAD UR5, UR5, UR18, URZ ;  /* 0x00000012050572a4 */ /* 0x000fe4000f8e023f */
[----:B------:R-:W-:Y:S02]  /*1060*/  UIMAD.WIDE.U32 UR10, UR12, UR18, UR10 ;  /* 0x000000120c0a72a5 */ /* 0x000fe4000f8e000a */
[----:B------:R-:W-:Y:S02]  /*1070*/  UIMAD UR12, UR12, UR19, UR5 ;  /* 0x000000130c0c72a4 */ /* 0x000fe4000f8e0205 */
[----:B------:R-:W-:Y:S02]  /*1080*/  @UP2 UIMAD UR7, UR17, UR9, UR8 ;  /* 0x00000009110722a4 */ /* 0x000fe4000f8e0208 */
[----:B------:R-:W-:Y:S01]  /*1090*/  UIADD3 UR11, UR11, UR12, URZ ;  /* 0x0000000c0b0b7290 */ /* 0x000fe2000fffe03f */
[----:B------:R-:W-:Y:S01]  /*10a0*/  ULDC.64 UR8, c[0x0][0x640] ;  /* 0x0001900000087ab9 */ /* 0x000fe20000000a00 */
[----:B------:R-:W-:-:S02]  /*10b0*/  ULDC UR15, c[0x0][0x608] ;  /* 0x00018200000f7ab9 */ /* 0x000fc40000000800 */
[----:B------:R-:W-:Y:S01]  /*10c0*/  USHF.R.U64 UR20, UR10, UR13, UR11 ;  /* 0x0000000d0a147299 */ /* 0x000fe2000800120b */
[----:B------:R-:W-:Y:S01]  /*10d0*/  ISETP.NE.U32.AND P0, PT, RZ, UR8, PT ;  /* 0x00000008ff007c0c */ /* 0x000fe2000bf05070 */
[----:B------:R-:W-:Y:S01]  /*10e0*/  USHF.R.U32.HI UR11, URZ, UR13, UR11 ;  /* 0x0000000d3f0b7299 */ /* 0x000fe2000801160b */
[----:B------:R-:W-:Y:S02]  /*10f0*/  ULDC UR21, c[0x0][0x658] ;  /* 0x0001960000157ab9 */ /* 0x000fe40000000800 */
[----:B------:R-:W-:Y:S01]  /*1100*/  ISETP.NE.AND.EX P0, PT, RZ, UR9, PT, P0 ;  /* 0x00000009ff007c0c */ /* 0x000fe2000bf05300 */
[----:B------:R-:W-:Y:S02]  /*1110*/  USHF.R.U64 UR25, UR20, UR15, UR11 ;  /* 0x0000000f14197299 */ /* 0x000fe4000800120b */
[----:B------:R-:W-:Y:S01]  /*1120*/  USHF.R.U32.HI UR11, URZ, UR15, UR11 ;  /* 0x0000000f3f0b7299 */ /* 0x000fe2000801160b */
[----:B------:R-:W-:Y:S01]  /*1130*/  UMOV UR10, 0xffffffff ;  /* 0xffffffff000a7882 */ /* 0x000fe20000000000 */
[----:B------:R-:W-:Y:S01]  /*1140*/  ULDC UR5, c[0x0][0x600] ;  /* 0x0001800000057ab9 */ /* 0x000fe20000000800 */
[----:B------:R-:W-:-:S02]  /*1150*/  USHF.L.U32 UR10, UR10, UR21, URZ ;  /* 0x000000150a0a7299 */ /* 0x000fc4000800063f */
[----:B------:R-:W-:Y:S02]  /*1160*/  USHF.R.U64 UR26, UR25, UR21, UR11 ;  /* 0x00000015191a7299 */ /* 0x000fe4000800120b */
[----:B------:R-:W-:Y:S02]  /*1170*/  ULOP3.LUT UR15, URZ, UR10, URZ, 0x33, !UPT ;  /* 0x0000000a3f0f7292 */ /* 0x000fe4000f8e333f */
[----:B------:R-:W-:Y:S02]  /*1180*/  UIADD3 UR19, UR5, -0x1, URZ ;  /* 0xffffffff05137890 */ /* 0x000fe4000fffe03f */
[----:B------:R-:W-:Y:S01]  /*1190*/  USHF.R.U32.HI UR11, URZ, UR21, UR11 ;  /* 0x000000153f0b7299 */ /* 0x000fe2000801160b */
[----:B------:R-:W-:Y:S01]  /*11a0*/  ULDC UR22, c[0x0][0x648] ;  /* 0x0001920000167ab9 */ /* 0x000fe20000000800 */
[----:B------:R-:W-:Y:S01]  /*11b0*/  ULDC UR23, c[0x0][0x638] ;  /* 0x00018e0000177ab9 */ /* 0x000fe20000000800 */
[----:B------:R-:W-:Y:S01]  /*11c0*/  UMOV UR24, 0x1 ;  /* 0x0000000100187882 */ /* 0x000fe20000000000 */
[----:B------:R-:W-:Y:S01]  /*11d0*/  UMOV UR10, UR26 ;  /* 0x0000001a000a7c82 */ /* 0x000fe20008000000 */
[----:B------:R-:W-:Y:S07]  /*11e0*/  @!P0 BRA `(.L_x_13) ;  /* 0x0000000000308947 */ /* 0x000fee0003800000 */
[----:B------:R-:W-:Y:S02]  /*11f0*/  ULDC UR16, c[0x0][0x64c] ;  /* 0x0001930000107ab9 */ /* 0x000fe40000000800 */
        /* <DEDUP_REMOVED lines=8> */
[----:B------:R-:W-:-:S07]  /*1280*/  UIMAD.WIDE.U32.X UR8, UR18, UR9, UR16, UP1 ;  /* 0x00000009120872a5 */ /* 0x000fce00088e0410 */
[----:B------:R-:W-:Y:S01]  /*1290*/  UMOV UR10, UR8 ;  /* 0x00000008000a7c82 */ /* 0x000fe20008000000 */
[----:B------:R-:W-:-:S05]  /*12a0*/  UMOV UR11, UR9 ;  /* 0x00000009000b7c82 */ /* 0x000fca0008000000 */
.L_x_13:
[----:B------:R-:W-:Y:S01]  /*12b0*/  USHF.R.U64 UR9, UR10, UR22, UR11 ;  /* 0x000000160a097299 */ /* 0x000fe2000800120b */
[----:B------:R-:W-:Y:S01]  /*12c0*/  IMAD.MOV.U32 R4, RZ, RZ, 0x1 ;  /* 0x00000001ff047424 */ /* 0x000fe200078e00ff */
[----:B------:R-:W-:Y:S01]  /*12d0*/  USHF.L.U32 UR8, UR24, UR21, URZ ;  /* 0x0000001518087299 */ /* 0x000fe2000800063f */
[----:B------:R-:W-:Y:S01]  /*12e0*/  IMAD.U32 R19, RZ, RZ, UR4 ;  /* 0x00000004ff137e24 */ /* 0x000fe2000f8e00ff */
[----:B------:R-:W-:Y:S02]  /*12f0*/  ULOP3.LUT UR15, UR25, UR15, URZ, 0xc0, !UPT ;  /* 0x0000000f190f7292 */ /* 0x000fe4000f8ec03f */
[----:B------:R-:W-:Y:S02]  /*1300*/  UIADD3 UR10, -UR9, URZ, URZ ;  /* 0x0000003f090a7290 */ /* 0x000fe4000fffe13f */
[----:B------:R-:W-:Y:S02]  /*1310*/  UIMAD UR15, UR8, UR9, UR15 ;  /* 0x00000009080f72a4 */ /* 0x000fe4000f8e020f */
[----:B------:R-:W-:-:S02]  /*1320*/  ULOP3.LUT UR19, UR20, UR19, URZ, 0xc0, !UPT ;  /* 0x0000001314137292 */ /* 0x000fc4000f8ec03f */
[----:B------:R-:W-:Y:S01]  /*1330*/  UIMAD UR8, UR10, UR23, UR26 ;  /* 0x000000170a0872a4 */ /* 0x000fe2000f8e021a */
[----:B------:R-:W-:Y:S01]  /*1340*/  ULDC UR9, c[0x0][0x610] ;  /* 0x0001840000097ab9 */ /* 0x000fe20000000800 */
[----:B------:R-:W-:Y:S02]  /*1350*/  UISETP.NE.AND UP1, UPT, UR38, URZ, UPT ;  /* 0x0000003f2600728c */ /* 0x000fe4000bf25270 */
[----:B------:R-:W-:Y:S02]  /*1360*/  UIMAD UR7, UR15, UR9, UR7 ;  /* 0x000000090f0772a4 */ /* 0x000fe4000f8e0207 */
[----:B------:R-:W-:-:S04]  /*1370*/  UIMAD UR8, UR8, UR5, UR19 ;  /* 0x00000005080872a4 */ /* 0x000fc8000f8e0213 */
[----:B------:R-:W-:Y:S02]  /*1380*/  USEL UR5, UR8, UR7, !UP1 ;  /* 0x0000000708057287 */ /* 0x000fe4000c800000 */
[----:B------:R-:W-:-:S04]  /*1390*/  USEL UR7, UR7, UR8, !UP1 ;  /* 0x0000000807077287 */ /* 0x000fc8000c800000 */
[----:B------:R-:W-:Y:S02]  /*13a0*/  IMAD.U32 R2, RZ, RZ, UR5 ;  /* 0x00000005ff027e24 */ /* 0x000fe4000f8e00ff */
[----:B------:R-:W-:-:S07]  /*13b0*/  IMAD.U32 R18, RZ, RZ, UR7 ;  /* 0x00000007ff127e24 */ /* 0x000fce000f8e00ff */
.L_x_11:
[----:B------:R-:W-:Y:S05]  /*13c0*/  @!P1 BRA `(.L_x_14) ;  /* 0x00000000000c9947 */ /* 0x000fea0003800000 */
[----:B------:R-:W-:Y:S01]  /*13d0*/  UCGABAR_WAIT ;  /* 0x0000000000007dc7 */ /* 0x000fe20008000000 */
[----:B------:R-:W-:Y:S01]  /*13e0*/  CCTL.IVALL ;  /* 0x00000000ff00798f */ /* 0x000fe20002000000 */
[----:B------:R-:W-:Y:S05]  /*13f0*/  BRA `(.L_x_15) ;  /* 0x0000000000047947 */ /* 0x000fea0003800000 */
.L_x_14:
[----:B------:R-:W-:Y:S06]  /*1400*/  BAR.SYNC.DEFER_BLOCKING 0x0 ;  /* 0x0000000000007b1d */ /* 0x000fec0000010000 */
.L_x_15:
[----:B------:R-:W-:Y:S02]  /*1410*/  ULDC UR4, c[0x0][0x28c] ;  /* 0x0000a30000047ab9 */ /* 0x000fe40000000800 */
[----:B------:R-:W-:-:S04]  /*1420*/  UIADD3 UR4, UR4, 0x3f, URZ ;  /* 0x0000003f04047890 */ /* 0x000fc8000fffe03f */
[----:B------:R-:W-:-:S04]  /*1430*/  USHF.R.S32.HI UR5, URZ, 0x1f, UR4 ;  /* 0x0000001f3f057899 */ /* 0x000fc80008011404 */
[----:B------:R-:W-:-:S04]  /*1440*/  ULEA.HI UR5, UR5, UR4, URZ, 0x6 ;  /* 0x0000000405057291 */ /* 0x000fc8000f8f303f */
[----:B------:R-:W-:Y:S01]  /*1450*/  USHF.R.S32.HI UR37, URZ, 0x6, UR5 ;  /* 0x000000063f257899 */ /* 0x000fe20008011405 */
[----:B------:R-:W-:Y:S11]  /*1460*/  @!P2 BRA `(.L_x_16) ;  /* 0x0000003c0008a947 */ /* 0x000ff60003800000 */
[----:B------:R-:W-:-:S06]  /*1470*/  UISETP.GT.U32.AND UP1, UPT, UR14, 0x1, UPT ;  /* 0x000000010e00788c */ /* 0x000fcc000bf24070 */
[----:B------:R-:W-:-:S13]  /*1480*/  PLOP3.LUT P0, PT, PT, PT, UP1, 0x80, 0x0 ;  /* 0x000000000000781c */ /* 0x000fda0003f0f018 */
[----:B------:R-:W-:Y:S05]  /*1490*/  @P0 EXIT ;  /* 0x000000000000094d */ /* 0x000fea0003800000 */
.L_x_17:
[----:B------:R-:W-:-:S08]  /*14a0*/  NOP ;  /* 0x0000000000007918 */ /* 0x000fd00000000000 */
[----:B------:R-:W0:Y:S02]  /*14b0*/  USETMAXREG.TRY_ALLOC.CTAPOOL UP1, 0xe8 ;  /* 0x000000e8000079c8 */ /* 0x000e240008020600 */
[----:B0-----:R-:W-:-:S13]  /*14c0*/  PLOP3.LUT P0, PT, PT, PT, UP1, 0x80, 0x0 ;  /* 0x000000000000781c */ /* 0x001fda0003f0f018 */
[----:B------:R-:W-:Y:S05]  /*14d0*/  @!P0 BRA `(.L_x_17) ;  /* 0xfffffffc00f08947 */ /* 0x000fea000383ffff */
[----:B------:R-:W-:-:S13]  /*14e0*/  LOP3.LUT P0, RZ, R4, 0xff, RZ, 0xc0, !PT ;  /* 0x000000ff04ff7812 */ /* 0x000fda000780c0ff */
[----:B------:R-:W-:Y:S05]  /*14f0*/  @!P0 EXIT ;  /* 0x000000000000894d */ /* 0x000fea0003800000 */
[----:B------:R-:W0:Y:S01]  /*1500*/  S2UR UR5, SR_CgaCtaId ;  /* 0x00000000000579c3 */ /* 0x000e220000008800 */
[CC--:B------:R-:W-:Y:S01]  /*1510*/  LEA.HI R0, R6.reuse, R3.reuse, RZ, 0x2 ;  /* 0x0000000306007211 */ /* 0x0c0fe200078f10ff */
[----:B------:R-:W-:Y:S01]  /*1520*/  USHF.R.U32.HI UR4, URZ, 0x2, UR37 ;  /* 0x000000023f047899 */ /* 0x000fe20008011625 */
[----:B------:R-:W-:Y:S01]  /*1530*/  LEA.HI R6, R6, R3, RZ, 0x5 ;  /* 0x0000000306067211 */ /* 0x000fe200078f28ff */
[----:B------:R-:W-:Y:S01]  /*1540*/  UMOV UR41, 0x400 ;  /* 0x0000040000297882 */ /* 0x000fe20000000000 */
[--C-:B------:R-:W-:Y:S01]  /*1550*/  SHF.R.S32.HI R58, RZ, 0x2, R0.reuse ;  /* 0x00000002ff3a7819 */ /* 0x100fe20000011400 */
[----:B------:R-:W-:Y:S01]  /*1560*/  ULOP3.LUT UR44, UR37, 0x3, URZ, 0xc0, !UPT ;  /* 0x00000003252c7892 */ /* 0x000fe2000f8ec03f */
[----:B------:R-:W-:Y:S01]  /*1570*/  SHF.R.S32.HI R5, RZ, 0x1f, R0 ;  /* 0x0000001fff057819 */ /* 0x000fe20000011400 */
[----:B------:R-:W1:Y:S01]  /*1580*/  LDC.64 R8, c[0x0][0x5c8] ;  /* 0x00017200ff087b82 */ /* 0x000e620000000a00 */
[----:B------:R-:W-:Y:S01]  /*1590*/  LOP3.LUT R0, R0, 0xfffffffc, RZ, 0xc0, !PT ;  /* 0xfffffffc00007812 */ /* 0x000fe200078ec0ff */
[----:B------:R-:W-:Y:S01]  /*15a0*/  ULOP3.LUT UR4, UR4, 0x1, URZ, 0xc0, !UPT ;  /* 0x0000000104047892 */ /* 0x000fe2000f8ec03f */
[----:B------:R-:W-:Y:S01]  /*15b0*/  LEA.HI R5, R5, R58, RZ, 0x3 ;  /* 0x0000003a05057211 */ /* 0x000fe200078f18ff */
[----:B------:R-:W-:-:S02]  /*15c0*/  USEL UR44, UR44, URZ, !UP0 ;  /* 0x0000003f2c2c7287 */ /* 0x000fc4000c000000 */
[----:B------:R-:W-:Y:S01]  /*15d0*/  IMAD.IADD R3, R3, 0x1, -R0 ;  /* 0x0000000103037824 */ /* 0x000fe200078e0a00 */
[----:B------:R-:W-:Y:S01]  /*15e0*/  LOP3.LUT R5, R5, 0xfffffff8, RZ, 0xc0, !PT ;  /* 0xfffffff805057812 */ /* 0x000fe200078ec0ff */
[----:B------:R-:W2:Y:S01]  /*15f0*/  LDC R64, c[0x0][0x288] ;  /* 0x0000a200ff407b82 */ /* 0x000ea20000000800 */
[----:B------:R-:W-:Y:S01]  /*1600*/  VIADD R0, R65, 0xffffffff ;  /* 0xffffffff41007836 */ /* 0x000fe20000000000 */
[----:B------:R-:W-:Y:S01]  /*1610*/  UISETP.EQ.U32.AND UP0, UPT, UR4, 0x1, !UP0 ;  /* 0x000000010400788c */ /* 0x000fe2000c702070 */
[----:B------:R-:W-:Y:S01]  /*1620*/  IMAD.SHL.U32 R60, R3, 0x2, RZ ;  /* 0x00000002033c7824 */ /* 0x000fe200078e00ff */
[----:B------:R-:W-:Y:S01]  /*1630*/  UISETP.LT.AND UP1, UPT, UR37, 0x1, UPT ;  /* 0x000000012500788c */ /* 0x000fe2000bf21270 */
[----:B------:R-:W-:Y:S01]  /*1640*/  IMAD.IADD R58, R58, 0x1, -R5 ;  /* 0x000000013a3a7824 */ /* 0x000fe200078e0a05 */
[C---:B------:R-:W-:Y:S01]  /*1650*/  ISETP.NE.AND P0, PT, R0.reuse, RZ, PT ;  /* 0x000000ff0000720c */ /* 0x040fe20003f05270 */
[----:B------:R-:W-:Y:S01]  /*1660*/  IMAD.SHL.U32 R0, R0, 0x8, RZ ;  /* 0x0000000800007824 */ /* 0x000fe200078e00ff */
[----:B0-----:R-:W-:Y:S01]  /*1670*/  ULEA UR41, UR5, UR41, 0x18 ;  /* 0x0000002905297291 */ /* 0x001fe2000f8ec03f */
[----:B------:R-:W-:Y:S01]  /*1680*/  SHF.R.S32.HI R5, RZ, 0x5, R6 ;  /* 0x00000005ff057819 */ /* 0x000fe20000011406 */
[----:B------:R-:W-:Y:S01]  /*1690*/  ULDC UR43, c[0x0][0x658] ;  /* 0x00019600002b7ab9 */ /* 0x000fe20000000800 */
[--C-:B------:R-:W-:Y:S01]  /*16a0*/  SHF.R.S32.HI R59, RZ, 0x1f, R58.reuse ;  /* 0x0000001fff3b7819 */ /* 0x100fe2000001143a */
[----:B------:R-:W-:Y:S01]  /*16b0*/  UIADD3 UR4, UR41, 0x180, URZ ;  /* 0x0000018029047890 */ /* 0x000fe2000fffe03f */
[----:B------:R-:W-:Y:S01]  /*16c0*/  LOP3.LUT R0, R0, 0x8, RZ, 0xc0, !PT ;  /* 0x0000000800007812 */ /* 0x000fe200078ec0ff */
[----:B------:R-:W-:Y:S01]  /*16d0*/  UIADD3 UR5, UR41, 0x10180, URZ ;  /* 0x0001018029057890 */ /* 0x000fe2000fffe03f */
[C-C-:B------:R-:W-:Y:S01]  /*16e0*/  IMAD R67, R5.reuse, -0x10, -R58.reuse ;  /* 0xfffffff005437824 */ /* 0x140fe200078e0a3a */
[----:B------:R-:W-:Y:S01]  /*16f0*/  UIADD3 UR52, UR41, 0x50, URZ ;  /* 0x0000005029347890 */ /* 0x000fe2000fffe03f */
[----:B------:R-:W-:Y:S01]  /*1700*/  IMAD.WIDE R58, R5, 0x10, R58 ;  /* 0x00000010053a7825 */ /* 0x000fe200078e023a */
[----:B------:R-:W-:Y:S01]  /*1710*/  USHF.R.U32.HI UR4, URZ, 0x4, UR4 ;  /* 0x000000043f047899 */ /* 0x000fe20008011604 */
[C---:B-1----:R-:W-:Y:S01]  /*1720*/  SHF.L.U64.HI R62, R8.reuse, 0x3, R9 ;  /* 0x00000003083e7819 */ /* 0x042fe20000010209 */
[----:B------:R-:W-:Y:S01]  /*1730*/  USHF.R.U32.HI UR5, URZ, 0x4, UR5 ;  /* 0x000000043f057899 */ /* 0x000fe20008011605 */
[----:B------:R-:W-:Y:S01]  /*1740*/  IMAD.SHL.U32 R63, R8, 0x8, RZ ;  /* 0x00000008083f7824 */ /* 0x000fe200078e00ff */
[----:B------:R-:W-:Y:S01]  /*1750*/  UMOV UR6, 0xffffffff ;  /* 0xffffffff00067882 */ /* 0x000fe20000000000 */
[----:B------:R-:W-:Y:S01]  /*1760*/  ULDC UR8, c[0x0][0x284] ;  /* 0x0000a10000087ab9 */ /* 0x000fe20000000800 */
[----:B------:R-:W-:Y:S01]  /*1770*/  USEL UR50, UR37, 0x1, UP1 ;  /* 0x0000000125327887 */ /* 0x000fe20008800000 */
[----:B------:R-:W-:Y:S01]  /*1780*/  SEL R68, RZ, 0x1, P0 ;  /* 0x00000001ff447807 */ /* 0x000fe20000000000 */
[----:B------:R-:W-:Y:S01]  /*1790*/  USHF.L.U32 UR6, UR6, UR43, URZ ;  /* 0x0000002b06067299 */ /* 0x000fe2000800063f */
[----:B--2---:R-:W-:Y:S01]  /*17a0*/  IMAD R64, R3, -0x2, R64 ;  /* 0xfffffffe03407824 */ /* 0x004fe200078e0240 */
[----:B------:R-:W-:Y:S01]  /*17b0*/  ULOP3.LUT UR4, UR4, 0x3fff, URZ, 0xc0, !UPT ;  /* 0x00003fff04047892 */ /* 0x000fe2000f8ec03f */
[----:B------:R-:W-:Y:S01]  /*17c0*/  LEA R65, R65, UR52, 0x3 ;  /* 0x0000003441417c11 */ /* 0x000fe2000f8e18ff */
[----:B------:R-:W-:Y:S01]  /*17d0*/  ULOP3.LUT UR5, UR5, 0x3fff, URZ, 0xc0, !UPT ;  /* 0x00003fff05057892 */ /* 0x000fe2000f8ec03f */
[C---:B------:R-:W-:Y:S01]  /*17e0*/  LOP3.LUT R69, R0.reuse, 0x8, RZ, 0x3c, !PT ;  /* 0x0000000800457812 */ /* 0x040fe200078e3cff */
[----:B------:R-:W-:Y:S01]  /*17f0*/  VIADD R67, R67, UR8 ;  /* 0x0000000843437c36 */ /* 0x000fe20008000000 */
[----:B------:R-:W-:Y:S01]  /*1800*/  LOP3.LUT R66, R0, 0x18, RZ, 0x3c, !PT ;  /* 0x0000001800427812 */ /* 0x000fe200078e3cff */
[----:B------:R-:W-:Y:S01]  /*1810*/  ULDC UR42, c[0x0][0x600] ;  /* 0x00018000002a7ab9 */ /* 0x000fe20000000800 */
[----:B------:R-:W-:Y:S01]  /*1820*/  SHF.R.S32.HI R61, RZ, 0x1f, R60 ;  /* 0x0000001fff3d7819 */ /* 0x000fe2000001143c */
[----:B------:R-:W-:Y:S01]  /*1830*/  UMOV UR7, 0x1 ;  /* 0x0000000100077882 */ /* 0x000fe20000000000 */
[----:B------:R-:W-:-:S02]  /*1840*/  ULOP3.LUT UR51, UR40, 0x1, URZ, 0xfc, !UPT ;  /* 0x0000000128337892 */ /* 0x000fc4000f8efc3f */
[----:B------:R-:W-:Y:S02]  /*1850*/  USHF.L.U32 UR49, UR37, 0x1, URZ ;  /* 0x0000000125317899 */ /* 0x000fe4000800063f */
[----:B------:R-:W-:Y:S02]  /*1860*/  USHF.L.U64.HI UR36, UR54, 0x1, UR39 ;  /* 0x0000000136247899 */ /* 0x000fe40008010227 */
[----:B------:R-:W-:Y:S02]  /*1870*/  UIADD3 UR42, UR42, -0x1, URZ ;  /* 0xffffffff2a2a7890 */ /* 0x000fe4000fffe03f */
[----:B------:R-:W-:Y:S02]  /*1880*/  USHF.L.U32 UR43, UR7, UR43, URZ ;  /* 0x0000002b072b7299 */ /* 0x000fe4000800063f */
[----:B------:R-:W-:Y:S02]  /*1890*/  UIADD3 UR50, -UR50, UR37, URZ ;  /* 0x0000002532327290 */ /* 0x000fe4000fffe13f */
[----:B------:R-:W-:-:S02]  /*18a0*/  ULOP3.LUT UR45, URZ, UR6, URZ, 0x33, !UPT ;  /* 0x000000063f2d7292 */ /* 0x000fc4000f8e333f */
[----:B------:R-:W-:Y:S02]  /*18b0*/  USEL UR46, URZ, 0x1, !UP0 ;  /* 0x000000013f2e7887 */ /* 0x000fe4000c000000 */
[----:B------:R-:W-:Y:S02]  /*18c0*/  ULOP3.LUT UR47, UR4, 0x10000, URZ, 0xfc, !UPT ;  /* 0x00010000042f7892 */ /* 0x000fe4000f8efc3f */
[----:B------:R-:W-:-:S12]  /*18d0*/  ULOP3.LUT UR48, UR5, 0x10000, URZ, 0xfc, !UPT ;  /* 0x0001000005307892 */ /* 0x000fd8000f8efc3f */
.L_x_101:
[----:B------:R-:W-:-:S04]  /*18e0*/  SHF.L.U32 R0, R68, 0x1f, RZ ;  /* 0x0000001f44007819 */ /* 0x000fc800000006ff */
[----:B------:R-:W0:Y:S02]  /*18f0*/  SYNCS.PHASECHK.TRANS64.TRYWAIT P0, [R65+URZ+-0x8], R0 ;  /* 0xfffff800410075a7 */ /* 0x000e24000800017f */
[----:B012345:R-:W-:Y:S05]  /*1900*/  @!P0 BRA `(.L_x_18) ;  /* 0x00000048005c8947 */ /* 0x03ffea0003800000 */
.L_x_123:
[----:B------:R-:W-:Y:S02]  /*1910*/  ULDC UR4, c[0x0][0x28c] ;  /* 0x0000a30000047ab9 */ /* 0x000fe40000000800 */
[----:B------:R-:W-:-:S13]  /*1920*/  ISETP.LT.AND P0, PT, RZ, UR4, PT ;  /* 0x00000004ff007c0c */ /* 0x000fda000bf01270 */
[----:B------:R-:W-:Y:S05]  /*1930*/  @P0 BRA `(.L_x_19) ;  /* 0x0000000000400947 */ /* 0x000fea0003800000 */
[----:B0-----:R-:W-:Y:S01]  /*1940*/  MOV R0, 0x0 ;  /* 0x0000000000007802 */ /* 0x001fe20000000f00 */
[----:B------:R-:W-:Y:S01]  /*1950*/  ULDC.64 UR4, c[0x4][0x68] ;  /* 0x01001a0000047ab9 */ /* 0x000fe20000000a00 */
[----:B------:R-:W-:Y:S01]  /*1960*/  ULDC.64 UR6, c[0x4][0x8] ;  /* 0x0100020000067ab9 */ /* 0x000fe20000000a00 */
[----:B------:R-:W-:Y:S01]  /*1970*/  IMAD.U32 R4, RZ, RZ, UR4 ;  /* 0x00000004ff047e24 */ /* 0x000fe2000f8e00ff */
[----:B------:R0:W1:Y:S01]  /*1980*/  LDC.64 R14, c[0x4][R0] ;  /* 0x01000000000e7b82 */ /* 0x0000620000000a00 */
[----:B------:R-:W-:Y:S01]  /*1990*/  IMAD.U32 R5, RZ, RZ, UR5 ;  /* 0x00000005ff057e24 */ /* 0x000fe2000f8e00ff */
[----:B------:R-:W-:Y:S01]  /*19a0*/  ULDC.64 UR4, c[0x4][0x70] ;  /* 0x01001c0000047ab9 */ /* 0x000fe20000000a00 */
[----:B------:R-:W-:Y:S02]  /*19b0*/  IMAD.U32 R10, RZ, RZ, UR6 ;  /* 0x00000006ff0a7e24 */ /* 0x000fe4000f8e00ff */
[----:B------:R-:W-:Y:S02]  /*19c0*/  IMAD.U32 R6, RZ, RZ, UR4 ;  /* 0x00000004ff067e24 */ /* 0x000fe4000f8e00ff */
[----:B------:R-:W-:-:S02]  /*19d0*/  IMAD.U32 R7, RZ, RZ, UR5 ;  /* 0x00000005ff077e24 */ /* 0x000fc4000f8e00ff */
[----:B------:R-:W-:Y:S02]  /*19e0*/  IMAD.U32 R11, RZ, RZ, UR7 ;  /* 0x00000007ff0b7e24 */ /* 0x000fe4000f8e00ff */
[----:B------:R-:W-:Y:S02]  /*19f0*/  IMAD.MOV.U32 R8, RZ, RZ, 0x1e1 ;  /* 0x000001e1ff087424 */ /* 0x000fe400078e00ff */
[----:B------:R-:W-:Y:S02]  /*1a00*/  IMAD.MOV.U32 R12, RZ, RZ, 0x1 ;  /* 0x00000001ff0c7424 */ /* 0x000fe400078e00ff */
[----:B0-----:R-:W-:-:S07]  /*1a10*/  IMAD.MOV.U32 R13, RZ, RZ, RZ ;  /* 0x000000ffff0d7224 */ /* 0x001fce00078e00ff */
[----:B------:R-:W-:-:S07]  /*1a20*/  LEPC R20, `(.L_x_19) ;  /* 0x000000001014794e */ /* 0x000fce0000000000 */
[----:B-1---5:R-:W-:Y:S05]  /*1a30*/  CALL.ABS.NOINC R14 ;  /* 0x000000000e007343 */ /* 0x022fea0003c00000 */
.L_x_19:
[----:B0-----:R-:W-:-:S05]  /*1a40*/  IMAD.U32 R0, RZ, RZ, UR51 ;  /* 0x00000033ff007e24 */ /* 0x001fca000f8e00ff */
[----:B------:R-:W-:-:S13]  /*1a50*/  ISETP.NE.AND P0, PT, R0, 0x3, PT ;  /* 0x000000030000780c */ /* 0x000fda0003f05270 */
[----:B------:R-:W-:Y:S05]  /*1a60*/  @!P0 BRA `(.L_x_20) ;  /* 0x0000000000048947 */ /* 0x000fea0003800000 */
[----:B------:R-:W-:Y:S01]  /*1a70*/  BPT.TRAP 0x1 ;  /* 0x000000040000795c */ /* 0x000fe20000300000 */
.L_x_20:
[----:B------:R-:W-:Y:S02]  /*1a80*/  IMAD.U32 R3, RZ, RZ, UR44 ;  /* 0x0000002cff037e24 */ /* 0x000fe4000f8e00ff */
[----:B------:R-:W-:-:S03]  /*1a90*/  IMAD.U32 R0, RZ, RZ, UR46 ;  /* 0x0000002eff007e24 */ /* 0x000fc6000f8e00ff */
[----:B------:R-:W-:Y:S02]  /*1aa0*/  LEA R3, R3, UR41, 0x3 ;  /* 0x0000002903037c11 */ /* 0x000fe4000f8e18ff */
[----:B------:R-:W-:-:S04]  /*1ab0*/  SHF.L.U32 R0, R0, 0x1f, RZ ;  /* 0x0000001f00007819 */ /* 0x000fc800000006ff */
[----:B------:R0:W1:Y:S01]  /*1ac0*/  SYNCS.PHASECHK.TRANS64.TRYWAIT P1, [R3+URZ], R0 ;  /* 0x00000000030075a7 */ /* 0x000062000802017f */
[----:B------:R-:W-:Y:S05]  /*1ad0*/  @!P0 BRA `(.L_x_21) ;  /* 0x0000000000048947 */ /* 0x000fea0003800000 */
[----:B------:R-:W-:Y:S01]  /*1ae0*/  BPT.TRAP 0x1 ;  /* 0x000000040000795c */ /* 0x000fe20000300000 */
.L_x_21:
[----:B-1----:R-:W-:Y:S05]  /*1af0*/  @P1 BRA `(.L_x_22) ;  /* 0x0000000000081947 */ /* 0x002fea0003800000 */
[----:B------:R-:W1:Y:S02]  /*1b00*/  SYNCS.PHASECHK.TRANS64.TRYWAIT P1, [R3+URZ], R0 ;  /* 0x00000000030075a7 */ /* 0x000e64000802017f */
[----:B-1----:R-:W-:Y:S05]  /*1b10*/  @!P1 BRA `(.L_x_23) ;  /* 0x0000004400ec9947 */ /* 0x002fea0003800000 */
.L_x_22:
[----:B------:R-:W-:Y:S05]  /*1b20*/  WARPSYNC.ALL ;  /* 0x0000000000007948 */ /* 0x000fea0003800000 */
[----:B------:R-:W-:Y:S01]  /*1b30*/  ULEA UR9, UR44, UR47, 0xa ;  /* 0x0000002f2c097291 */ /* 0x000fe2000f8e503f */
[----:B------:R-:W-:Y:S01]  /*1b40*/  WARPGROUP.ARRIVE ;  /* 0x00000000000079c5 */ /* 0x000fe20000000000 */
[----:B------:R-:W-:Y:S01]  /*1b50*/  ULEA UR8, UR44, UR48, 0xa ;  /* 0x000000302c087291 */ /* 0x000fe2000f8e503f */
[----:B01----:R-:W-:Y:S01]  /*1b60*/  IMAD.U32 R0, RZ, RZ, UR50 ;  /* 0x00000032ff007e24 */ /* 0x003fe2000f8e00ff */
[----:B------:R-:W-:Y:S01]  /*1b70*/  UMOV UR5, 0x40000040 ;  /* 0x4000004000057882 */ /* 0x000fe20000000000 */
[----:B------:R-:W-:-:S02]  /*1b80*/  UMOV UR7, 0x40000040 ;  /* 0x4000004000077882 */ /* 0x000fc40000000000 */
[----:B------:R-:W-:Y:S01]  /*1b90*/  UMOV UR4, UR9 ;  /* 0x0000000900047c82 */ /* 0x000fe20008000000 */
[----:B------:R-:W-:Y:S01]  /*1ba0*/  ISETP.GE.AND P1, PT, R0, 0x1, PT ;  /* 0x000000010000780c */ /* 0x000fe20003f26270 */
[----:B------:R-:W-:Y:S02]  /*1bb0*/  UMOV UR6, UR8 ;  /* 0x0000000800067c82 */ /* 0x000fe40008000000 */
[----:B------:R-:W-:Y:S01]  /*1bc0*/  HGMMA.64x64x8.F32.TF32 R24, gdesc[UR4], RZ, !UPT, gsb0 ;  /* 0x04e00000041879f0 */ /* 0x000fe2000c0028ff */
[----:B------:R-:W-:Y:S02]  /*1bd0*/  UIADD3 UR4, UR9, 0x2, URZ ;  /* 0x0000000209047890 */ /* 0x000fe4000fffe03f */
[----:B------:R-:W-:Y:S01]  /*1be0*/  UIADD3 UR6, UR8, 0x2, URZ ;  /* 0x0000000208067890 */ /* 0x000fe2000fffe03f */
[----:B------:R-:W-:Y:S01]  /*1bf0*/  UMOV UR5, 0x40000040 ;  /* 0x4000004000057882 */ /* 0x000fe20000000000 */
[----:B------:R-:W-:Y:S01]  /*1c00*/  UMOV UR7, 0x40000040 ;  /* 0x4000004000077882 */ /* 0x000fe20000000000 */
[----:B------:R-:W-:-:S02]  /*1c10*/  WARPGROUP.DEPBAR.LE gsb0, 0x0 ;  /* 0x00008000000079c5 */ /* 0x000fc40000010000 */
[----:B------:R-:W-:-:S06]  /*1c20*/  WARPGROUP.ARRIVE ;  /* 0x00000000000079c5 */ /* 0x000fcc0000000000 */
[----:B------:R-:W-:Y:S01]  /*1c30*/  HGMMA.64x64x8.F32.TF32 R24, gdesc[UR4], R24, gsb0 ;  /* 0x04e00000041879f0 */ /* 0x000fe20008002818 */
[----:B------:R-:W-:Y:S02]  /*1c40*/  UIADD3 UR4, UR9, 0x4, URZ ;  /* 0x0000000409047890 */ /* 0x000fe4000fffe03f */
[----:B------:R-:W-:Y:S01]  /*1c50*/  UIADD3 UR6, UR8, 0x4, URZ ;  /* 0x0000000408067890 */ /* 0x000fe2000fffe03f */
[----:B------:R-:W-:Y:S01]  /*1c60*/  UMOV UR5, 0x40000040 ;  /* 0x4000004000057882 */ /* 0x000fe20000000000 */
[----:B------:R-:W-:Y:S01]  /*1c70*/  UMOV UR7, 0x40000040 ;  /* 0x4000004000077882 */ /* 0x000fe20000000000 */
[----:B------:R-:W-:Y:S02]  /*1c80*/  WARPGROUP.DEPBAR.LE gsb0, 0x0 ;  /* 0x00008000000079c5 */ /* 0x000fe40000010000 */
        /* <DEDUP_REMOVED lines=36> */
[----:B------:R-:W-:Y:S03]  /*1ed0*/  HGMMA.64x64x8.F32.TF32 R24, gdesc[UR4], R24, gsb0 ;  /* 0x04e00000041879f0 */ /* 0x000fe60008002818 */
[----:B------:R-:W-:Y:S02]  /*1ee0*/  WARPGROUP.DEPBAR.LE gsb0, 0x0 ;  /* 0x00008000000079c5 */ /* 0x000fe40000010000 */
[----:B------:R-:W-:Y:S05]  /*1ef0*/  @!P1 BRA `(.L_x_24) ;  /* 0x0000000400889947 */ /* 0x000fea0003800000 */
[----:B------:R-:W-:Y:S01]  /*1f00*/  UIADD3 UR8, UR44, 0x1, URZ ;  /* 0x000000012c087890 */ /* 0x000fe2000fffe03f */
[----:B------:R-:W-:Y:S02]  /*1f10*/  IMAD.U32 R0, RZ, RZ, UR50 ;  /* 0x00000032ff007e24 */ /* 0x000fe4000f8e00ff */
[----:B------:R-:W-:Y:S01]  /*1f20*/  IMAD.U32 R3, RZ, RZ, UR44 ;  /* 0x0000002cff037e24 */ /* 0x000fe2000f8e00ff */
[----:B------:R-:W-:-:S04]  /*1f30*/  UISETP.NE.AND UP0, UPT, UR8, 0x4, UPT ;  /* 0x000000040800788c */ /* 0x000fc8000bf05270 */
[----:B------:R-:W-:Y:S02]  /*1f40*/  USEL UR4, URZ, 0x1, UP0 ;  /* 0x000000013f047887 */ /* 0x000fe40008000000 */
[----:B------:R-:W-:Y:S02]  /*1f50*/  USEL UR8, UR8, URZ, UP0 ;  /* 0x0000003f08087287 */ /* 0x000fe40008000000 */
[----:B------:R-:W-:-:S06]  /*1f60*/  ULOP3.LUT UR4, UR46, UR4, URZ, 0x3c, !UPT ;  /* 0x000000042e047292 */ /* 0x000fcc000f8e3c3f */
[----:B------:R-:W-:-:S07]  /*1f70*/  IMAD.U32 R6, RZ, RZ, UR4 ;  /* 0x00000004ff067e24 */ /* 0x000fce000f8e00ff */
.L_x_31:
[----:B------:R-:W-:Y:S05]  /*1f80*/  @!P0 BRA `(.L_x_25) ;  /* 0x0000000000048947 */ /* 0x000fea0003800000 */
[----:B------:R-:W-:Y:S01]  /*1f90*/  BPT.TRAP 0x1 ;  /* 0x000000040000795c */ /* 0x000fe20000300000 */
.L_x_25:
[----:B------:R-:W-:Y:S01]  /*1fa0*/  ULEA UR4, UR8, UR41, 0x3 ;  /* 0x0000002908047291 */ /* 0x000fe2000f8e183f */
[----:B------:R-:W-:-:S08]  /*1fb0*/  SHF.L.U32 R4, R6, 0x1f, RZ ;  /* 0x0000001f06047819 */ /* 0x000fd000000006ff */
[----:B------:R0:W1:Y:S01]  /*1fc0*/  SYNCS.PHASECHK.TRANS64.TRYWAIT P1, [UR4], R4 ;  /* 0x00000004ff0075a7 */ /* 0x0000620008020144 */
[----:B------:R-:W-:Y:S05]  /*1fd0*/  @!P0 BRA `(.L_x_26) ;  /* 0x0000000000048947 */ /* 0x000fea0003800000 */
[----:B------:R-:W-:Y:S01]  /*1fe0*/  BPT.TRAP 0x1 ;  /* 0x000000040000795c */ /* 0x000fe20000300000 */
.L_x_26:
[----:B-1----:R-:W-:Y:S05]  /*1ff0*/  @P1 BRA `(.L_x_27) ;  /* 0x0000000000081947 */ /* 0x002fea0003800000 */
[----:B------:R-:W1:Y:S02]  /*2000*/  SYNCS.PHASECHK.TRANS64.TRYWAIT P1, [UR4], R4 ;  /* 0x00000004ff0075a7 */ /* 0x000e640008020144 */
[----:B-1----:R-:W-:Y:S05]  /*2010*/  @!P1 BRA `(.L_x_28) ;  /* 0x0000004000c09947 */ /* 0x002fea0003800000 */
.L_x_27:
[----:B------:R-:W-:Y:S01]  /*2020*/  ULEA UR10, UR8, UR47, 0xa ;  /* 0x0000002f080a7291 */ /* 0x000fe2000f8e503f */
[----:B------:R-:W-:Y:S01]  /*2030*/  WARPGROUP.ARRIVE ;  /* 0x00000000000079c5 */ /* 0x000fe20000000000 */
[----:B------:R-:W-:Y:S01]  /*2040*/  ULEA UR9, UR8, UR48, 0xa ;  /* 0x0000003008097291 */ /* 0x000fe2000f8e503f */
[----:B------:R-:W-:Y:S01]  /*2050*/  UMOV UR5, 0x40000040 ;  /* 0x4000004000057882 */ /* 0x000fe20000000000 */
[----:B------:R-:W-:-:S03]  /*2060*/  UMOV UR7, 0x40000040 ;  /* 0x4000004000077882 */ /* 0x000fc60000000000 */
[----:B------:R-:W-:Y:S02]  /*2070*/  UMOV UR4, UR10 ;  /* 0x0000000a00047c82 */ /* 0x000fe40008000000 */
[----:B------:R-:W-:Y:S02]  /*2080*/  UMOV UR6, UR9 ;  /* 0x0000000900067c82 */ /* 0x000fe40008000000 */
[----:B------:R-:W-:Y:S01]  /*2090*/  HGMMA.64x64x8.F32.TF32 R24, gdesc[UR4], R24, gsb0 ;  /* 0x04e00000041879f0 */ /* 0x000fe20008002818 */
        /* <DEDUP_REMOVED lines=51> */
[----:B------:R-:W-:Y:S01]  /*23d0*/  BPT.TRAP 0x1 ;  /* 0x000000040000795c */ /* 0x000fe20000300000 */
.L_x_29:
[----:B------:R-:W-:Y:S01]  /*23e0*/  ISETP.NE.AND P1, PT, R23, RZ, PT ;  /* 0x000000ff1700720c */ /* 0x000fe20003f25270 */
[----:B------:R-:W-:-:S12]  /*23f0*/  UISETP.GT.U32.AND UP0, UPT, UR40, 0x1, UPT ;  /* 0x000000012800788c */ /* 0x000fd8000bf04070 */
[----:B01----:R-:W-:-:S05]  /*2400*/  @P1 LEA R4, R3, UR41, 0x3 ;  /* 0x0000002903041c11 */ /* 0x003fca000f8e18ff */
[----:B------:R-:W-:-:S05]  /*2410*/  @P1 VIADD R5, R4, 0x20 ;  /* 0x0000002004051836 */ /* 0x000fca0000000000 */
[----:B------:R-:W-:-:S04]  /*2420*/  @P1 PRMT R5, R22, 0x654, R5 ;  /* 0x0000065416051816 */ /* 0x000fc80000000005 */
[----:B------:R0:W-:Y:S01]  /*2430*/  @P1 SYNCS.ARRIVE.TRANS64.RED.A1T0 RZ, [R5+URZ], RZ ;  /* 0x000000ff05ff19a7 */ /* 0x0001e2000810043f */
[----:B------:R-:W-:-:S13]  /*2440*/  PLOP3.LUT P1, PT, PT, PT, UP0, 0x80, 0x0 ;  /* 0x000000000000781c */ /* 0x000fda0003f2f008 */
[----:B0-----:R-:W-:Y:S05]  /*2450*/  @P1 BRA `(.L_x_30) ;  /* 0x0000000000041947 */ /* 0x001fea0003800000 */
[----:B------:R-:W-:Y:S01]  /*2460*/  BPT.TRAP 0x1 ;  /* 0x000000040000795c */ /* 0x000fe20000300000 */
.L_x_30:
[----:B------:R-:W-:Y:S01]  /*2470*/  UIADD3 UR8, UR8, 0x1, URZ ;  /* 0x0000000108087890 */ /* 0x000fe2000fffe03f */
[C---:B------:R-:W-:Y:S01]  /*2480*/  ISETP.GT.AND P2, PT, R0.reuse, 0x1, PT ;  /* 0x000000010000780c */ /* 0x040fe20003f44270 */
[----:B------:R-:W-:Y:S02]  /*2490*/  VIADD R3, R3, 0x1 ;  /* 0x0000000103037836 */ /* 0x000fe40000000000 */
[----:B------:R-:W-:Y:S01]  /*24a0*/  UISETP.NE.AND UP0, UPT, UR8, 0x4, UPT ;  /* 0x000000040800788c */ /* 0x000fe2000bf05270 */
[----:B------:R-:W-:Y:S02]  /*24b0*/  VIADD R0, R0, 0xffffffff ;  /* 0xffffffff00007836 */ /* 0x000fe40000000000 */
[C---:B------:R-:W-:Y:S01]  /*24c0*/  ISETP.NE.AND P1, PT, R3.reuse, 0x4, PT ;  /* 0x000000040300780c */ /* 0x040fe20003f25270 */
[----:B------:R-:W-:Y:S02]  /*24d0*/  USEL UR4, URZ, 0x1, UP0 ;  /* 0x000000013f047887 */ /* 0x000fe40008000000 */
[----:B------:R-:W-:Y:S01]  /*24e0*/  USEL UR8, UR8, URZ, UP0 ;  /* 0x0000003f08087287 */ /* 0x000fe20008000000 */
[----:B------:R-:W-:-:S03]  /*24f0*/  SEL R3, R3, RZ, P1 ;  /* 0x000000ff03037207 */ /* 0x000fc60000800000 */
[----:B------:R-:W-:Y:S01]  /*2500*/  LOP3.LUT R6, R6, UR4, RZ, 0x3c, !PT ;  /* 0x0000000406067c12 */ /* 0x000fe2000f8e3cff */
[----:B------:R-:W-:Y:S07]  /*2510*/  @P2 BRA `(.L_x_31) ;  /* 0xfffffff800982947 */ /* 0x000fee000383ffff */
.L_x_24:
[----:B------:R-:W0:Y:S01]  /*2520*/  LDC R0, c[0x0][0x28c] ;  /* 0x0000a300ff007b82 */ /* 0x000e220000000800 */
[----:B------:R1:W-:Y:S01]  /*2530*/  SYNCS.ARRIVE.TRANS64.A1T0 RZ, [R69+UR52], RZ ;  /* 0x000000ff45ff79a7 */ /* 0x0003e20008100034 */
[----:B0-----:R-:W-:-:S13]  /*2540*/  ISETP.GE.AND P1, PT, R0, 0x1, PT ;  /* 0x000000010000780c */ /* 0x001fda0003f26270 */
[----:B-1----:R-:W-:Y:S05]  /*2550*/  @!P1 BRA `(.L_x_32) ;  /* 0x0000000000409947 */ /* 0x002fea0003800000 */
[----:B------:R-:W-:Y:S05]  /*2560*/  @!P0 BRA `(.L_x_33) ;  /* 0x0000000000048947 */ /* 0x000fea0003800000 */
[----:B------:R-:W-:Y:S01]  /*2570*/  BPT.TRAP 0x1 ;  /* 0x000000040000795c */ /* 0x000fe20000300000 */
.L_x_33:
[----:B------:R-:W-:Y:S01]  /*2580*/  ISETP.NE.AND P0, PT, R23, RZ, PT ;  /* 0x000000ff1700720c */ /* 0x000fe20003f05270 */
[----:B------:R-:W-:-:S12]  /*2590*/  IMAD.U32 R3, RZ, RZ, UR41 ;  /* 0x00000029ff037e24 */ /* 0x000fd8000f8e00ff */
[----:B------:R-:W-:-:S05]  /*25a0*/  VOTEU.ANY UP0, P0 ;  /* 0x00000000003f7886 */ /* 0x000fca0000000100 */
[----:B------:R-:W-:Y:S02]  /*25b0*/  @UP0 UIADD3 UR4, UR50, UR44, URZ ;  /* 0x0000002c32040290 */ /* 0x000fe4000fffe03f */
[----:B------:R-:W-:-:S04]  /*25c0*/  UISETP.GT.U32.AND UP0, UPT, UR40, 0x1, UPT ;  /* 0x000000012800788c */ /* 0x000fc8000bf04070 */
[----:B------:R-:W-:-:S04]  /*25d0*/  IMAD.U32 R0, RZ, RZ, UR4 ;  /* 0x00000004ff007e24 */ /* 0x000fc8000f8e00ff */
[----:B------:R-:W-:-:S05]  /*25e0*/  @P0 IMAD.SHL.U32 R0, R0, 0x8, RZ ;  /* 0x0000000800000824 */ /* 0x000fca00078e00ff */
[----:B------:R-:W-:-:S04]  /*25f0*/  @P0 LOP3.LUT R0, R0, 0x18, RZ, 0xc0, !PT ;  /* 0x0000001800000812 */ /* 0x000fc800078ec0ff */
[----:B------:R-:W-:-:S04]  /*2600*/  @P0 IADD3 R3, R3, 0x20, R0 ;  /* 0x0000002003030810 */ /* 0x000fc80007ffe000 */
[----:B------:R-:W-:-:S04]  /*2610*/  @P0 PRMT R3, R22, 0x654, R3 ;  /* 0x0000065416030816 */ /* 0x000fc80000000003 */
[----:B------:R0:W-:Y:S01]  /*2620*/  @P0 SYNCS.ARRIVE.TRANS64.RED.A1T0 RZ, [R3+URZ], RZ ;  /* 0x000000ff03ff09a7 */ /* 0x0001e2000810043f */
[----:B------:R-:W-:-:S13]  /*2630*/  PLOP3.LUT P0, PT, PT, PT, UP0, 0x80, 0x0 ;  /* 0x000000000000781c */ /* 0x000fda0003f0f008 */
[----:B0-----:R-:W-:Y:S05]  /*2640*/  @P0 BRA `(.L_x_32) ;  /* 0x0000000000040947 */ /* 0x001fea0003800000 */
[----:B------:R-:W-:Y:S01]  /*2650*/  BPT.TRAP 0x1 ;  /* 0x000000040000795c */ /* 0x000fe20000300000 */
.L_x_32:
[----:B------:R-:W-:Y:S02]  /*2660*/  SHF.L.U32 R0, R68, 0x1f, RZ ;  /* 0x0000001f44007819 */ /* 0x000fe400000006ff */
[----:B------:R-:W-:Y:S02]  /*2670*/  SHF.R.S32.HI R9, RZ, 0x1f, R19 ;  /* 0x0000001fff097819 */ /* 0x000fe40000011413 */
[----:B------:R-:W0:Y:S02]  /*2680*/  SYNCS.PHASECHK.TRANS64.TRYWAIT P0, [R65+URZ+0x8], R0 ;  /* 0x00000800410075a7 */ /* 0x000e24000800017f */
[----:B0-----:R-:W-:Y:S05]  /*2690*/  @!P0 BRA `(.L_x_34) ;  /* 0x0000003c00388947 */ /* 0x001fea0003800000 */
.L_x_124:
[----:B------:R-:W-:Y:S01]  /*26a0*/  ULDC.64 UR4, c[0x0][0x5d0] ;  /* 0x0001740000047ab9 */ /* 0x000fe20000000a00 */
[----:B------:R-:W-:Y:S01]  /*26b0*/  ULDC UR6, c[0x0][0x284] ;  /* 0x0000a10000067ab9 */ /* 0x000fe20000000800 */
[----:B0-----:R-:W-:Y:S02]  /*26c0*/  IMAD R0, R9, UR4, RZ ;  /* 0x0000000409007c24 */ /* 0x001fe4000f8e02ff */
[----:B------:R-:W-:Y:S02]  /*26d0*/  IMAD.SHL.U32 R10, R2, 0x40, RZ ;  /* 0x00000040020a7824 */ /* 0x000fe400078e00ff */
[C---:B------:R-:W-:Y:S02]  /*26e0*/  IMAD R5, R19.reuse, UR5, R0 ;  /* 0x0000000513057c24 */ /* 0x040fe4000f8e0200 */
[----:B------:R-:W-:Y:S01]  /*26f0*/  IMAD.SHL.U32 R0, R18, 0x40, RZ ;  /* 0x0000004012007824 */ /* 0x000fe200078e00ff */
[----:B------:R-:W-:Y:S01]  /*2700*/  SHF.R.S32.HI R11, RZ, 0x1f, R10 ;  /* 0x0000001fff0b7819 */ /* 0x000fe2000001140a */
[----:B------:R-:W-:Y:S01]  /*2710*/  IMAD.WIDE.U32 R2, R19, UR4, R60 ;  /* 0x0000000413027c25 */ /* 0x000fe2000f8e003c */
[----:B------:R-:W-:-:S02]  /*2720*/  ULDC.64 UR4, c[0x0][0x5c8] ;  /* 0x0001720000047ab9 */ /* 0x000fc40000000a00 */
[----:B------:R-:W-:Y:S01]  /*2730*/  ISETP.GE.AND P0, PT, R0, UR6, PT ;  /* 0x0000000600007c0c */ /* 0x000fe2000bf06270 */
[----:B------:R-:W-:Y:S01]  /*2740*/  ULDC UR6, c[0x0][0x288] ;  /* 0x0000a20000067ab9 */ /* 0x000fe20000000800 */
[----:B------:R-:W-:Y:S01]  /*2750*/  IADD3 R2, P1, R10, R2, RZ ;  /* 0x000000020a027210 */ /* 0x000fe20007f3e0ff */
[----:B------:R-:W-:Y:S01]  /*2760*/  IMAD.WIDE R14, R18, 0x40, R58 ;  /* 0x00000040120e7825 */ /* 0x000fe200078e023a */
[----:B------:R-:W-:Y:S02]  /*2770*/  ISETP.GE.OR P0, PT, R10, UR6, P0 ;  /* 0x000000060a007c0c */ /* 0x000fe40008706670 */
[----:B------:R-:W-:Y:S01]  /*2780*/  IADD3.X R3, R11, R3, R5, P1, !PT ;  /* 0x000000030b037210 */ /* 0x000fe20000ffe405 */
[----:B------:R-:W-:-:S04]  /*2790*/  IMAD R7, R15, UR4, RZ ;  /* 0x000000040f077c24 */ /* 0x000fc8000f8e02ff */
[C---:B------:R-:W-:Y:S02]  /*27a0*/  IMAD R7, R14.reuse, UR5, R7 ;  /* 0x000000050e077c24 */ /* 0x040fe4000f8e0207 */
[----:B------:R-:W-:-:S04]  /*27b0*/  IMAD.WIDE.U32 R20, R14, UR4, R2 ;  /* 0x000000040e147c25 */ /* 0x000fc8000f8e0002 */
[----:B------:R-:W-:Y:S05]  /*27c0*/  @P0 BRA `(.L_x_35) ;  /* 0x0000002000500947 */ /* 0x000fea0003800000 */
[----:B-----5:R-:W-:Y:S01]  /*27d0*/  FSETP.NEU.AND P1, PT, R57, RZ, PT ;  /* 0x000000ff3900720b */ /* 0x020fe20003f2d000 */
[----:B------:R-:W-:Y:S01]  /*27e0*/  IMAD.IADD R18, R64, 0x1, -R10 ;  /* 0x0000000140127824 */ /* 0x000fe200078e0a0a */
[----:B------:R-:W-:Y:S01]  /*27f0*/  BSSY B0, `(.L_x_35) ;  /* 0x0000211000007945 */ /* 0x000fe20003800000 */
[----:B------:R-:W-:Y:S02]  /*2800*/  IMAD.IADD R0, R67, 0x1, -R0 ;  /* 0x0000000143007824 */ /* 0x000fe400078e0a00 */
[----:B------:R-:W-:Y:S01]  /*2810*/  IMAD.IADD R5, R21, 0x1, R7 ;  /* 0x0000000115057824 */ /* 0x000fe200078e0207 */
[----:B------:R-:W-:-:S04]  /*2820*/  ISETP.GT.AND P0, PT, R18, RZ, PT ;  /* 0x000000ff1200720c */ /* 0x000fc80003f04270 */
[----:B------:R-:W-:-:S03]  /*2830*/  ISETP.GT.AND P2, PT, R0, RZ, P0 ;  /* 0x000000ff0000720c */ /* 0x000fc60000744270 */
[----:B------:R-:W-:Y:S10]  /*2840*/  @!P1 BRA `(.L_x_36) ;  /* 0x0000001400d49947 */ /* 0x000ff40003800000 */
[----:B------:R-:W0:Y:S01]  /*2850*/  LDC.64 R70, c[0x0][0x5b8] ;  /* 0x00016e00ff467b82 */ /* 0x000e220000000a00 */
[----:B------:R-:W-:-:S07]  /*2860*/  ULDC.64 UR4, c[0x0][0x5c0] ;  /* 0x0001700000047ab9 */ /* 0x000fce0000000a00 */
[----:B------:R-:W1:Y:S08]  /*2870*/  LDC.64 R72, c[0x0][0x5b0] ;  /* 0x00016c00ff487b82 */ /* 0x000e700000000a00 */
[----:B------:R-:W2:Y:S01]  /*2880*/  LDC.64 R74, c[0x0][0x5a8] ;  /* 0x00016a00ff4a7b82 */ /* 0x000ea20000000a00 */
[-C--:B0-----:R-:W-:Y:S02]  /*2890*/  IMAD R4, R9, R70.reuse, RZ ;  /* 0x0000004609047224 */ /* 0x081fe400078e02ff */
[----:B------:R-:W-:-:S04]  /*28a0*/  IMAD.WIDE.U32 R2, R19, R70, R60 ;  /* 0x0000004613027225 */ /* 0x000fc800078e003c */
[----:B------:R-:W-:Y:S01]  /*28b0*/  IMAD R21, R19, R71, R4 ;  /* 0x0000004713157224 */ /* 0x000fe200078e0204 */
[----:B------:R-:W-:Y:S01]  /*28c0*/  IADD3 R6, P1, R10, R2, RZ ;  /* 0x000000020a067210 */ /* 0x000fe20007f3e0ff */
[----:B-1----:R-:W-:-:S03]  /*28d0*/  IMAD R2, R15, R72, RZ ;  /* 0x000000480f027224 */ /* 0x002fc600078e02ff */
[----:B------:R-:W-:Y:S01]  /*28e0*/  IADD3.X R7, R11, R3, R21, P1, !PT ;  /* 0x000000030b077210 */ /* 0x000fe20000ffe415 */
[C---:B------:R-:W-:Y:S02]  /*28f0*/  IMAD R71, R14.reuse, R73, R2 ;  /* 0x000000490e477224 */ /* 0x040fe400078e0202 */
[----:B------:R-:W-:-:S04]  /*2900*/  IMAD.WIDE.U32 R2, R14, R72, R6 ;  /* 0x000000480e027225 */ /* 0x000fc800078e0006 */
[----:B------:R-:W-:Y:S01]  /*2910*/  IMAD.IADD R3, R3, 0x1, R71 ;  /* 0x0000000103037824 */ /* 0x000fe200078e0247 */
[----:B--2---:R-:W-:-:S04]  /*2920*/  LEA R8, P1, R2, R74, 0x2 ;  /* 0x0000004a02087211 */ /* 0x004fc800078210ff */
[----:B------:R-:W-:-:S05]  /*2930*/  LEA.HI.X R9, R2, R75, R3, 0x2, P1 ;  /* 0x0000004b02097211 */ /* 0x000fca00008f1403 */
[----:B------:R0:W2:Y:S01]  /*2940*/  @P2 LDG.E.LTC128B R15, desc[UR56][R8.64] ;  /* 0x00000038080f2981 */ /* 0x0000a2000c1e1920 */
[----:B------:R-:W-:Y:S01]  /*2950*/  IMAD.WIDE.U32 R2, R14, R72, R10 ;  /* 0x000000480e027225 */ /* 0x000fe200078e000a */
[----:B------:R-:W-:Y:S01]  /*2960*/  LEA R4, P3, R20, UR4, 0x2 ;  /* 0x0000000414047c11 */ /* 0x000fe2000f8610ff */
[----:B------:R-:W-:Y:S01]  /*2970*/  BSSY B1, `(.L_x_37) ;  /* 0x0000014000017945 */ /* 0x000fe20003800000 */
[----:B------:R-:W-:Y:S02]  /*2980*/  IADD3 R12, P1, R60, R2, RZ ;  /* 0x000000023c0c7210 */ /* 0x000fe40007f3e0ff */
[----:B------:R-:W-:Y:S02]  /*2990*/  LEA.HI.X R5, R20, UR5, R5, 0x2, P3 ;  /* 0x0000000514057c11 */ /* 0x000fe400098f1405 */
[----:B------:R-:W-:Y:S01]  /*29a0*/  IADD3.X R13, R61, R71, R3, P1, !PT ;  /* 0x000000473d0d7210 */ /* 0x000fe20000ffe403 */
[----:B0-----:R-:W-:Y:S01]  /*29b0*/  IMAD.SHL.U32 R8, R72, 0x8, RZ ;  /* 0x0000000848087824 */ /* 0x001fe200078e00ff */
[----:B------:R-:W-:-:S02]  /*29c0*/  ISETP.GT.AND P1, PT, R18, 0x1, PT ;  /* 0x000000011200780c */ /* 0x000fc40003f24270 */
[----:B------:R-:W-:Y:S01]  /*29d0*/  SHF.L.U64.HI R9, R72, 0x3, R73 ;  /* 0x0000000348097819 */ /* 0x000fe20000010249 */
[----:B------:R-:W-:Y:S01]  /*29e0*/  IMAD.WIDE.U32 R12, R19, R70, R12 ;  /* 0x00000046130c7225 */ /* 0x000fe200078e000c */
[----:B------:R-:W-:-:S03]  /*29f0*/  ISETP.GT.AND P3, PT, R0, RZ, P1 ;  /* 0x000000ff0000720c */ /* 0x000fc60000f64270 */
[----:B------:R-:W-:Y:S01]  /*2a00*/  IMAD.WIDE.U32 R8, R14, R72, R8 ;  /* 0x000000480e087225 */ /* 0x000fe200078e0008 */
[----:B--2---:R-:W-:-:S05]  /*2a10*/  LOP3.LUT R2, R15, 0xffffe000, RZ, 0xc0, !PT ;  /* 0xffffe0000f027812 */ /* 0x004fca00078ec0ff */
[----:B------:R-:W-:Y:S01]  /*2a20*/  FMUL R3, R2, R57 ;  /* 0x0000003902037220 */ /* 0x000fe20000400000 */
[----:B------:R-:W-:-:S03]  /*2a30*/  LEA R2, P4, R12, R74, 0x2 ;  /* 0x0000004a0c027211 */ /* 0x000fc600078810ff */
[----:B------:R-:W-:Y:S01]  /*2a40*/  FFMA R77, R24, R56, R3 ;  /* 0x00000038184d7223 */ /* 0x000fe20000000003 */
[----:B------:R-:W-:-:S04]  /*2a50*/  IMAD.IADD R3, R21, 0x1, R13 ;  /* 0x0000000115037824 */ /* 0x000fc800078e020d */
[----:B------:R-:W-:Y:S02]  /*2a60*/  F2FP.TF32.F32.PACK_B R77, R77 ;  /* 0x0000004dff4d723e */ /* 0x000fe400024050ff */
[----:B------:R-:W-:-:S03]  /*2a70*/  LEA.HI.X R3, R12, R75, R3, 0x2, P4 ;  /* 0x0000004b0c037211 */ /* 0x000fc600020f1403 */
[----:B------:R0:W-:Y:S01]  /*2a80*/  @P2 STG.E desc[UR56][R4.64], R77 ;  /* 0x0000004d04002986 */ /* 0x0001e2000c101938 */
[----:B------:R-:W-:Y:S05]  /*2a90*/  @!P3 BRA `(.L_x_38) ;  /* 0x000000000004b947 */ /* 0x000fea0003800000 */
[----:B------:R1:W5:Y:S02]  /*2aa0*/  LDG.E.LTC128B R15, desc[UR56][R2.64+0x4] ;  /* 0x00000438020f7981 */ /* 0x000364000c1e1920 */
.L_x_38:
[----:B------:R-:W-:Y:S05]  /*2ab0*/  BSYNC B1 ;  /* 0x0000000000017941 */ /* 0x000fea0003800000 */
.L_x_37:
[----:B-----5:R-:W-:Y:S01]  /*2ac0*/  LOP3.LUT R12, R15, 0xffffe000, RZ, 0xc0, !PT ;  /* 0xffffe0000f0c7812 */ /* 0x020fe200078ec0ff */
[----:B------:R-:W-:Y:S01]  /*2ad0*/  IMAD.IADD R71, R71, 0x1, R9 ;  /* 0x0000000147477824 */ /* 0x000fe200078e0209 */
[----:B------:R-:W-:Y:S02]  /*2ae0*/  IADD3 R6, P2, R6, R8, RZ ;  /* 0x0000000806067210 */ /* 0x000fe40007f5e0ff */
[----:B------:R-:W-:Y:S01]  /*2af0*/  ISETP.GT.AND P0, PT, R0, 0x8, P0 ;  /* 0x000000080000780c */ /* 0x000fe20000704270 */
[----:B------:R-:W-:Y:S02]  /*2b00*/  FMUL R12, R12, R57 ;  /* 0x000000390c0c7220 */ /* 0x000fe40000400000 */
[----:B------:R-:W-:Y:S02]  /*2b10*/  IMAD.X R7, R71, 0x1, R7, P2 ;  /* 0x0000000147077824 */ /* 0x000fe400010e0607 */
[----:B------:R-:W-:Y:S01]  /*2b20*/  FFMA R25, R25, R56, R12 ;  /* 0x0000003819197223 */ /* 0x000fe2000000000c */
[----:B------:R-:W-:-:S04]  /*2b30*/  LEA R12, P2, R6, R74, 0x2 ;  /* 0x0000004a060c7211 */ /* 0x000fc800078410ff */
[----:B------:R-:W-:Y:S02]  /*2b40*/  F2FP.TF32.F32.PACK_B R25, R25 ;  /* 0x00000019ff19723e */ /* 0x000fe400024050ff */
[----:B------:R-:W-:-:S03]  /*2b50*/  LEA.HI.X R13, R6, R75, R7, 0x2, P2 ;  /* 0x0000004b060d7211 */ /* 0x000fc600010f1407 */
[----:B------:R2:W-:Y:S04]  /*2b60*/  @P3 STG.E desc[UR56][R4.64+0x4], R25 ;  /* 0x0000041904003986 */ /* 0x0005e8000c101938 */
[----:B------:R-:W3:Y:S01]  /*2b70*/  @P0 LDG.E.LTC128B R15, desc[UR56][R12.64] ;  /* 0x000000380c0f0981 */ /* 0x000ee2000c1e1920 */
[----:B------:R-:W-:Y:S01]  /*2b80*/  IADD3 R10, P2, P3, R60, R8, R10 ;  /* 0x000000083c0a7210 */ /* 0x000fe20007b5e00a */
[----:B------:R-:W-:Y:S01]  /*2b90*/  BSSY B1, `(.L_x_39) ;  /* 0x0000011000017945 */ /* 0x000fe20003800000 */
[----:B------:R-:W-:Y:S02]  /*2ba0*/  SHF.L.U64.HI R9, R63, 0x2, R62 ;  /* 0x000000023f097819 */ /* 0x000fe4000001023e */
[----:B------:R-:W-:Y:S02]  /*2bb0*/  IADD3.X R11, R61, R71, R11, P2, P3 ;  /* 0x000000473d0b7210 */ /* 0x000fe400017e640b */
[----:B------:R-:W-:-:S02]  /*2bc0*/  LEA R8, P2, R63, R4, 0x2 ;  /* 0x000000043f087211 */ /* 0x000fc400078410ff */
[----:B------:R-:W-:Y:S01]  /*2bd0*/  ISETP.GT.AND P1, PT, R0, 0x8, P1 ;  /* 0x000000080000780c */ /* 0x000fe20000f24270 */
[----:B------:R-:W-:-:S04]  /*2be0*/  IMAD.WIDE.U32 R10, R19, R70, R10 ;  /* 0x00000046130a7225 */ /* 0x000fc800078e000a */
[----:B------:R-:W-:Y:S01]  /*2bf0*/  IMAD.X R9, R9, 0x1, R5, P2 ;  /* 0x0000000109097824 */ /* 0x000fe200010e0605 */
[----:B---3--:R-:W-:-:S05]  /*2c00*/  LOP3.LUT R6, R15, 0xffffe000, RZ, 0xc0, !PT ;  /* 0xffffe0000f067812 */ /* 0x008fca00078ec0ff */
        /* <DEDUP_REMOVED lines=9> */
.L_x_40:
[----:B------:R-:W-:Y:S05]  /*2ca0*/  BSYNC B1 ;  /* 0x0000000000017941 */ /* 0x000fea0003800000 */
.L_x_39:
[----:B-----5:R-:W-:Y:S01]  /*2cb0*/  LOP3.LUT R10, R15, 0xffffe000, RZ, 0xc0, !PT ;  /* 0xffffe0000f0a7812 */ /* 0x020fe200078ec0ff */
[----:B------:R-:W-:Y:S01]  /*2cc0*/  BSSY B1, `(.L_x_41) ;  /* 0x0000009000017945 */ /* 0x000fe20003800000 */
[----:B------:R-:W-:-:S03]  /*2cd0*/  ISETP.GT.AND P0, PT, R18, 0x8, PT ;  /* 0x000000081200780c */ /* 0x000fc60003f04270 */
[----:B------:R-:W-:Y:S01]  /*2ce0*/  FMUL R10, R10, R57 ;  /* 0x000000390a0a7220 */ /* 0x000fe20000400000 */
[----:B------:R-:W-:-:S03]  /*2cf0*/  ISETP.GT.AND P2, PT, R0, RZ, P0 ;  /* 0x000000ff0000720c */ /* 0x000fc60000744270 */
[----:B------:R-:W-:-:S05]  /*2d00*/  FFMA R27, R27, R56, R10 ;  /* 0x000000381b1b7223 */ /* 0x000fca000000000a */
[----:B------:R-:W-:-:S05]  /*2d10*/  F2FP.TF32.F32.PACK_B R27, R27 ;  /* 0x0000001bff1b723e */ /* 0x000fca00024050ff */
[----:B------:R4:W-:Y:S01]  /*2d20*/  @P1 STG.E desc[UR56][R8.64+0x4], R27 ;  /* 0x0000041b08001986 */ /* 0x0009e2000c101938 */
[----:B------:R-:W-:Y:S05]  /*2d30*/  @!P2 BRA `(.L_x_42) ;  /* 0x000000000004a947 */ /* 0x000fea0003800000 */
[----:B------:R0:W5:Y:S02]  /*2d40*/  LDG.E.LTC128B R15, desc[UR56][R2.64+0x20] ;  /* 0x00002038020f7981 */ /* 0x000164000c1e1920 */
.L_x_42:
[----:B------:R-:W-:Y:S05]  /*2d50*/  BSYNC B1 ;  /* 0x0000000000017941 */ /* 0x000fea0003800000 */
.L_x_41:
        /* <DEDUP_REMOVED lines=10> */
.L_x_44:
[----:B------:R-:W-:Y:S05]  /*2e00*/  BSYNC B1 ;  /* 0x0000000000017941 */ /* 0x000fea0003800000 */
.L_x_43:
[----:B-----5:R-:W-:Y:S01]  /*2e10*/  LOP3.LUT R10, R15, 0xffffe000, RZ, 0xc0, !PT ;  /* 0xffffe0000f0a7812 */ /* 0x020fe200078ec0ff */
[----:B------:R-:W-:Y:S01]  /*2e20*/  BSSY B1, `(.L_x_45) ;  /* 0x0000008000017945 */ /* 0x000fe20003800000 */
[----:B------:R-:W-:-:S03]  /*2e30*/  ISETP.GT.AND P0, PT, R0, 0x8, P0 ;  /* 0x000000080000780c */ /* 0x000fc60000704270 */
[----:B------:R-:W-:-:S04]  /*2e40*/  FMUL R10, R10, R57 ;  /* 0x000000390a0a7220 */ /* 0x000fc80000400000 */
[----:B------:R-:W-:-:S05]  /*2e50*/  FFMA R29, R29, R56, R10 ;  /* 0x000000381d1d7223 */ /* 0x000fca000000000a */
[----:B------:R-:W-:-:S05]  /*2e60*/  F2FP.TF32.F32.PACK_B R29, R29 ;  /* 0x0000001dff1d723e */ /* 0x000fca00024050ff */
[----:B------:R0:W-:Y:S01]  /*2e70*/  @P3 STG.E desc[UR56][R4.64+0x24], R29 ;  /* 0x0000241d04003986 */ /* 0x0001e2000c101938 */
[----:B------:R-:W-:Y:S05]  /*2e80*/  @!P0 BRA `(.L_x_46) ;  /* 0x0000000000048947 */ /* 0x000fea0003800000 */
[----:B------:R0:W5:Y:S02]  /*2e90*/  LDG.E.LTC128B R15, desc[UR56][R6.64+0x20] ;  /* 0x00002038060f7981 */ /* 0x000164000c1e1920 */
.L_x_46:
[----:B------:R-:W-:Y:S05]  /*2ea0*/  BSYNC B1 ;  /* 0x0000000000017941 */ /* 0x000fea0003800000 */
.L_x_45:
[----:B-----5:R-:W-:Y:S01]  /*2eb0*/  LOP3.LUT R10, R15, 0xffffe000, RZ, 0xc0, !PT ;  /* 0xffffe0000f0a7812 */ /* 0x020fe200078ec0ff */
[----:B------:R-:W-:Y:S01]  /*2ec0*/  BSSY B1, `(.L_x_47) ;  /* 0x0000008000017945 */ /* 0x000fe20003800000 */
[----:B------:R-:W-:-:S03]  /*2ed0*/  ISETP.GT.AND P1, PT, R0, 0x8, P1 ;  /* 0x000000080000780c */ /* 0x000fc60000f24270 */
[----:B0-----:R-:W-:-:S04]  /*2ee0*/  FMUL R11, R10, R57 ;  /* 0x000000390a0b7220 */ /* 0x001fc80000400000 */
[----:B------:R-:W-:-:S05]  /*2ef0*/  FFMA R11, R30, R56, R11 ;  /* 0x000000381e0b7223 */ /* 0x000fca000000000b */
[----:B------:R-:W-:-:S05]  /*2f00*/  F2FP.TF32.F32.PACK_B R11, R11 ;  /* 0x0000000bff0b723e */ /* 0x000fca00024050ff */
[----:B------:R0:W-:Y:S01]  /*2f10*/  @P0 STG.E desc[UR56][R8.64+0x20], R11 ;  /* 0x0000200b08000986 */ /* 0x0001e2000c101938 */
[----:B------:R-:W-:Y:S05]  /*2f20*/  @!P1 BRA `(.L_x_48) ;  /* 0x0000000000049947 */ /* 0x000fea0003800000 */
[----:B------:R0:W5:Y:S02]  /*2f30*/  LDG.E.LTC128B R15, desc[UR56][R6.64+0x24] ;  /* 0x00002438060f7981 */ /* 0x000164000c1e1920 */
.L_x_48:
[----:B------:R-:W-:Y:S05]  /*2f40*/  BSYNC B1 ;  /* 0x0000000000017941 */ /* 0x000fea0003800000 */
.L_x_47:
        /* <DEDUP_REMOVED lines=10> */
.L_x_50:
[----:B------:R-:W-:Y:S05]  /*2ff0*/  BSYNC B1 ;  /* 0x0000000000017941 */ /* 0x000fea0003800000 */
.L_x_49:
[----:B-----5:R-:W-:Y:S01]  /*3000*/  LOP3.LUT R10, R15, 0xffffe000, RZ, 0xc0, !PT ;  /* 0xffffe0000f0a7812 */ /* 0x020fe200078ec0ff */
[----:B------:R-:W-:Y:S01]  /*3010*/  BSSY B1, `(.L_x_51) ;  /* 0x0000009000017945 */ /* 0x000fe20003800000 */
[----:B------:R-:W-:-:S03]  /*3020*/  ISETP.GT.AND P1, PT, R18, 0x11, PT ;  /* 0x000000111200780c */ /* 0x000fc60003f24270 */
[----:B0-----:R-:W-:Y:S01]  /*3030*/  FMUL R11, R10, R57 ;  /* 0x000000390a0b7220 */ /* 0x001fe20000400000 */
[----:B------:R-:W-:-:S03]  /*3040*/  ISETP.GT.AND P3, PT, R0, RZ, P1 ;  /* 0x000000ff0000720c */ /* 0x000fc60000f64270 */
[----:B------:R-:W-:-:S05]  /*3050*/  FFMA R11, R32, R56, R11 ;  /* 0x00000038200b7223 */ /* 0x000fca000000000b */
[----:B------:R-:W-:-:S05]  /*3060*/  F2FP.TF32.F32.PACK_B R11, R11 ;  /* 0x0000000bff0b723e */ /* 0x000fca00024050ff */
[----:B------:R0:W-:Y:S01]  /*3070*/  @P2 STG.E desc[UR56][R4.64+0x40], R11 ;  /* 0x0000400b04002986 */ /* 0x0001e2000c101938 */
[----:B------:R-:W-:Y:S05]  /*3080*/  @!P3 BRA `(.L_x_52) ;  /* 0x000000000004b947 */ /* 0x000fea0003800000 */
[----:B------:R0:W5:Y:S02]  /*3090*/  LDG.E.LTC128B R15, desc[UR56][R2.64+0x44] ;  /* 0x00004438020f7981 */ /* 0x000164000c1e1920 */
.L_x_52:
[----:B------:R-:W-:Y:S05]  /*30a0*/  BSYNC B1 ;  /* 0x0000000000017941 */ /* 0x000fea0003800000 */
.L_x_51:
        /* <DEDUP_REMOVED lines=9> */
.L_x_54:
[----:B------:R-:W-:Y:S05]  /*3140*/  BSYNC B1 ;  /* 0x0000000000017941 */ /* 0x000fea0003800000 */
.L_x_53:
        /* <DEDUP_REMOVED lines=9> */
.L_x_56:
[----:B------:R-:W-:Y:S05]  /*31e0*/  BSYNC B1 ;  /* 0x0000000000017941 */ /* 0x000fea0003800000 */
.L_x_55:
        /* <DEDUP_REMOVED lines=10> */
.L_x_58:
[----:B------:R-:W-:Y:S05]  /*3290*/  BSYNC B1 ;  /* 0x0000000000017941 */ /* 0x000fea0003800000 */
.L_x_57:
        /* <DEDUP_REMOVED lines=10> */
.L_x_60:
[----:B------:R-:W-:Y:S05]  /*3340*/  BSYNC B1 ;  /* 0x0000000000017941 */ /* 0x000fea0003800000 */
.L_x_59:
        /* <DEDUP_REMOVED lines=9> */
.L_x_62:
[----:B------:R-:W-:Y:S05]  /*33e0*/  BSYNC B1 ;  /* 0x0000000000017941 */ /* 0x000fea0003800000 */
.L_x_61:
        /* <DEDUP_REMOVED lines=9> */
.L_x_64:
[----:B------:R-:W-:Y:S05]  /*3480*/  BSYNC B1 ;  /* 0x0000000000017941 */ /* 0x000fea0003800000 */
.L_x_63:
        /* <DEDUP_REMOVED lines=10> */
.L_x_66:
[----:B------:R-:W-:Y:S05]  /*3530*/  BSYNC B1 ;  /* 0x0000000000017941 */ /* 0x000fea0003800000 */
.L_x_65:
        /* <DEDUP_REMOVED lines=10> */
.L_x_68:
[----:B------:R-:W-:Y:S05]  /*35e0*/  BSYNC B1 ;  /* 0x0000000000017941 */ /* 0x000fea0003800000 */
.L_x_67:
        /* <DEDUP_REMOVED lines=9> */
.L_x_70:
[----:B------:R-:W-:Y:S05]  /*3680*/  BSYNC B1 ;  /* 0x0000000000017941 */ /* 0x000fea0003800000 */
.L_x_69:
        /* <DEDUP_REMOVED lines=9> */
.L_x_72:
[----:B------:R-:W-:Y:S05]  /*3720*/  BSYNC B1 ;  /* 0x0000000000017941 */ /* 0x000fea0003800000 */
.L_x_71:
        /* <DEDUP_REMOVED lines=10> */
.L_x_74:
[----:B------:R-:W-:Y:S05]  /*37d0*/  BSYNC B1 ;  /* 0x0000000000017941 */ /* 0x000fea0003800000 */
.L_x_73:
        /* <DEDUP_REMOVED lines=10> */
.L_x_76:
[----:B------:R-:W-:Y:S05]  /*3880*/  BSYNC B1 ;  /* 0x0000000000017941 */ /* 0x000fea0003800000 */
.L_x_75:
        /* <DEDUP_REMOVED lines=9> */
.L_x_78:
[----:B------:R-:W-:Y:S05]  /*3920*/  BSYNC B1 ;  /* 0x0000000000017941 */ /* 0x000fea0003800000 */
.L_x_77:
        /* <DEDUP_REMOVED lines=9> */
.L_x_80:
[----:B------:R-:W-:Y:S05]  /*39c0*/  BSYNC B1 ;  /* 0x0000000000017941 */ /* 0x000fea0003800000 */
.L_x_79:
        /* <DEDUP_REMOVED lines=10> */
.L_x_82:
[----:B------:R-:W-:Y:S05]  /*3a70*/  BSYNC B1 ;  /* 0x0000000000017941 */ /* 0x000fea0003800000 */
.L_x_81:
        /* <DEDUP_REMOVED lines=10> */
.L_x_84:
[----:B------:R-:W-:Y:S05]  /*3b20*/  BSYNC B1 ;  /* 0x0000000000017941 */ /* 0x000fea0003800000 */
.L_x_83:
        /* <DEDUP_REMOVED lines=9> */
.L_x_86:
[----:B------:R-:W-:Y:S05]  /*3bc0*/  BSYNC B1 ;  /* 0x0000000000017941 */ /* 0x000fea0003800000 */
.L_x_85:
        /* <DEDUP_REMOVED lines=9> */
.L_x_88:
[----:B------:R-:W-:Y:S05]  /*3c60*/  BSYNC B1 ;  /* 0x0000000000017941 */ /* 0x000fea0003800000 */
.L_x_87:
        /* <DEDUP_REMOVED lines=10> */
.L_x_90:
[----:B------:R-:W-:Y:S05]  /*3d10*/  BSYNC B1 ;  /* 0x0000000000017941 */ /* 0x000fea0003800000 */
.L_x_89:
        /* <DEDUP_REMOVED lines=10> */
.L_x_92:
[----:B------:R-:W-:Y:S05]  /*3dc0*/  BSYNC B1 ;  /* 0x0000000000017941 */ /* 0x000fea0003800000 */
.L_x_91:
[----:B01---5:R-:W-:Y:S01]  /*3dd0*/  LOP3.LUT R2, R15, 0xffffe000, RZ, 0xc0, !PT ;  /* 0xffffe0000f027812 */ /* 0x023fe200078ec0ff */
        /* <DEDUP_REMOVED lines=8> */
.L_x_94:
[----:B------:R-:W-:Y:S05]  /*3e60*/  BSYNC B1 ;  /* 0x0000000000017941 */ /* 0x000fea0003800000 */
.L_x_93:
[----:B-----5:R-:W-:Y:S01]  /*3e70*/  LOP3.LUT R2, R15, 0xffffe000, RZ, 0xc0, !PT ;  /* 0xffffe0000f027812 */ /* 0x020fe200078ec0ff */
[----:B------:R-:W-:Y:S01]  /*3e80*/  BSSY B1, `(.L_x_95) ;  /* 0x000000a000017945 */ /* 0x000fe20003800000 */
[----:B------:R-:W-:-:S03]  /*3e90*/  ISETP.GT.AND P1, PT, R0, 0x8, P1 ;  /* 0x000000080000780c */ /* 0x000fc60000f24270 */
[----:B------:R-:W-:Y:S01]  /*3ea0*/  FMUL R3, R2, R57 ;  /* 0x0000003902037220 */ /* 0x000fe20000400000 */
[----:B------:R-:W-:-:S03]  /*3eb0*/  @P0 IMAD.MOV.U32 R2, RZ, RZ, R8 ;  /* 0x000000ffff020224 */ /* 0x000fc600078e0008 */
[----:B0-2---:R-:W-:Y:S01]  /*3ec0*/  FFMA R5, R54, R56, R3 ;  /* 0x0000003836057223 */ /* 0x005fe20000000003 */
[----:B------:R-:W-:-:S04]  /*3ed0*/  @P0 IMAD.MOV.U32 R3, RZ, RZ, R9 ;  /* 0x000000ffff030224 */ /* 0x000fc800078e0009 */
[----:B------:R-:W-:-:S05]  /*3ee0*/  F2FP.TF32.F32.PACK_B R5, R5 ;  /* 0x00000005ff05723e */ /* 0x000fca00024050ff */
[----:B------:R0:W-:Y:S01]  /*3ef0*/  @P0 STG.E desc[UR56][R2.64+0xe0], R5 ;  /* 0x0000e00502000986 */ /* 0x0001e2000c101938 */
[----:B------:R-:W-:Y:S05]  /*3f00*/  @!P1 BRA `(.L_x_96) ;  /* 0x0000000000049947 */ /* 0x000fea0003800000 */
[----:B------:R2:W5:Y:S02]  /*3f10*/  LDG.E.LTC128B R15, desc[UR56][R6.64+0xe4] ;  /* 0x0000e438060f7981 */ /* 0x000564000c1e1920 */
.L_x_96:
[----:B------:R-:W-:Y:S05]  /*3f20*/  BSYNC B1 ;  /* 0x0000000000017941 */ /* 0x000fea0003800000 */
.L_x_95:
[----:B------:R-:W-:Y:S05]  /*3f30*/  @!P1 BRA `(.L_x_97) ;  /* 0x0000000800709947 */ /* 0x000fea0003800000 */
[----:B-----5:R-:W-:-:S05]  /*3f40*/  LOP3.LUT R0, R15, 0xffffe000, RZ, 0xc0, !PT ;  /* 0xffffe0000f007812 */ /* 0x020fca00078ec0ff */
[----:B------:R-:W-:-:S04]  /*3f50*/  FMUL R0, R0, R57 ;  /* 0x0000003900007220 */ /* 0x000fc80000400000 */
[----:B------:R-:W-:-:S05]  /*3f60*/  FFMA R55, R55, R56, R0 ;  /* 0x0000003837377223 */ /* 0x000fca0000000000 */
[----:B------:R-:W-:-:S05]  /*3f70*/  F2FP.TF32.F32.PACK_B R55, R55 ;  /* 0x00000037ff37723e */ /* 0x000fca00024050ff */
[----:B------:R0:W-:Y:S01]  /*3f80*/  STG.E desc[UR56][R8.64+0xe4], R55 ;  /* 0x0000e43708007986 */ /* 0x0001e2000c101938 */
[----:B------:R-:W-:Y:S05]  /*3f90*/  BRA `(.L_x_97) ;  /* 0x0000000800587947 */ /* 0x000fea0003800000 */
.L_x_36:
[----:B------:R-:W-:Y:S01]  /*3fa0*/  ULDC.64 UR4, c[0x0][0x5c0] ;  /* 0x0001700000047ab9 */ /* 0x000fe20000000a00 */
[-C--:B------:R-:W-:Y:S01]  /*3fb0*/  FMUL R7, R24, R56.reuse ;  /* 0x0000003818077220 */ /* 0x080fe20000400000 */
[----:B------:R-:W-:Y:S01]  /*3fc0*/  LEA R2, P1, R20, UR4, 0x2 ;  /* 0x0000000414027c11 */ /* 0x000fe2000f8210ff */
[-C--:B------:R-:W-:Y:S01]  /*3fd0*/  FMUL R25, R25, R56.reuse ;  /* 0x0000003819197220 */ /* 0x080fe20000400000 */
[----:B------:R-:W-:Y:S01]  /*3fe0*/  ISETP.GT.AND P3, PT, R18, 0x1, PT ;  /* 0x000000011200780c */ /* 0x000fe20003f64270 */
[-C--:B------:R-:W-:Y:S01]  /*3ff0*/  FMUL R9, R26, R56.reuse ;  /* 0x000000381a097220 */ /* 0x080fe20000400000 */
[----:B------:R-:W-:Y:S01]  /*4000*/  F2FP.TF32.F32.PACK_B R7, R7 ;  /* 0x00000007ff07723e */ /* 0x000fe200024050ff */
[-C--:B------:R-:W-:Y:S01]  /*4010*/  FMUL R27, R27, R56.reuse ;  /* 0x000000381b1b7220 */ /* 0x080fe20000400000 */
[----:B------:R-:W-:Y:S01]  /*4020*/  LEA.HI.X R3, R20, UR5, R5, 0x2, P1 ;  /* 0x0000000514037c11 */ /* 0x000fe200088f1405 */
[-C--:B------:R-:W-:Y:S01]  /*4030*/  FMUL R29, R29, R56.reuse ;  /* 0x000000381d1d7220 */ /* 0x080fe20000400000 */
[----:B------:R-:W-:Y:S01]  /*4040*/  ISETP.GT.AND P1, PT, R0, RZ, P3 ;  /* 0x000000ff0000720c */ /* 0x000fe20001f24270 */
[-C--:B------:R-:W-:Y:S01]  /*4050*/  FMUL R11, R30, R56.reuse ;  /* 0x000000381e0b7220 */ /* 0x080fe20000400000 */
[----:B------:R-:W-:Y:S01]  /*4060*/  F2FP.TF32.F32.PACK_B R25, R25 ;  /* 0x00000019ff19723e */ /* 0x000fe200024050ff */
[----:B------:R0:W-:Y:S01]  /*4070*/  @P2 STG.E desc[UR56][R2.64], R7 ;  /* 0x0000000702002986 */ /* 0x0001e2000c101938 */
[----:B------:R-:W-:Y:S01]  /*4080*/  ISETP.GT.AND P2, PT, R0, 0x8, P0 ;  /* 0x000000080000780c */ /* 0x000fe20000744270 */
[-C--:B------:R-:W-:Y:S01]  /*4090*/  FMUL R31, R31, R56.reuse ;  /* 0x000000381f1f7220 */ /* 0x080fe20000400000 */
[----:B------:R-:W-:Y:S01]  /*40a0*/  ISETP.GT.AND P0, PT, R18, 0x8, PT ;  /* 0x000000081200780c */ /* 0x000fe20003f04270 */
[-C--:B------:R-:W-:Y:S01]  /*40b0*/  FMUL R33, R33, R56.reuse ;  /* 0x0000003821217220 */ /* 0x080fe20000400000 */
[----:B------:R-:W-:Y:S01]  /*40c0*/  SHF.L.U64.HI R5, R63, 0x2, R62 ;  /* 0x000000023f057819 */ /* 0x000fe2000001023e */
[----:B------:R-:W-:Y:S01]  /*40d0*/  FMUL R35, R35, R56 ;  /* 0x0000003823237220 */ /* 0x000fe20000400000 */
[----:B------:R-:W-:Y:S01]  /*40e0*/  LEA R4, P4, R63, R2, 0x2 ;  /* 0x000000023f047211 */ /* 0x000fe200078810ff */
[-C--:B------:R-:W-:Y:S01]  /*40f0*/  FMUL R37, R37, R56.reuse ;  /* 0x0000003825257220 */ /* 0x080fe20000400000 */
[C---:B------:R-:W-:Y:S01]  /*4100*/  ISETP.GT.AND P3, PT, R0.reuse, 0x8, P3 ;  /* 0x000000080000780c */ /* 0x040fe20001f64270 */
[----:B------:R-:W-:Y:S01]  /*4110*/  @P1 STG.E desc[UR56][R2.64+0x4], R25 ;  /* 0x0000041902001986 */ /* 0x000fe2000c101938 */
[----:B------:R-:W-:Y:S01]  /*4120*/  ISETP.GT.AND P5, PT, R0, RZ, P0 ;  /* 0x000000ff0000720c */ /* 0x000fe200007a4270 */
[----:B------:R-:W-:Y:S01]  /*4130*/  IMAD.X R5, R5, 0x1, R3, P4 ;  /* 0x0000000105057824 */ /* 0x000fe200020e0603 */
[----:B------:R-:W-:Y:S01]  /*4140*/  F2FP.TF32.F32.PACK_B R9, R9 ;  /* 0x00000009ff09723e */ /* 0x000fe200024050ff */
[-C--:B0-----:R-:W-:Y:S01]  /*4150*/  FMUL R7, R28, R56.reuse ;  /* 0x000000381c077220 */ /* 0x081fe20000400000 */
[----:B------:R-:W-:Y:S01]  /*4160*/  ISETP.GT.AND P1, PT, R18, 0x9, PT ;  /* 0x000000091200780c */ /* 0x000fe20003f24270 */
[-C--:B------:R-:W-:Y:S01]  /*4170*/  FMUL R39, R39, R56.reuse ;  /* 0x0000003827277220 */ /* 0x080fe20000400000 */
[----:B------:R-:W-:Y:S01]  /*4180*/  F2FP.TF32.F32.PACK_B R27, R27 ;  /* 0x0000001bff1b723e */ /* 0x000fe200024050ff */
[----:B------:R0:W-:Y:S01]  /*4190*/  @P2 STG.E desc[UR56][R4.64], R9 ;  /* 0x0000000904002986 */ /* 0x0001e2000c101938 */
[----:B------:R-:W-:Y:S01]  /*41a0*/  F2FP.TF32.F32.PACK_B R7, R7 ;  /* 0x00000007ff07723e */ /* 0x000fe200024050ff */
[-C--:B------:R-:W-:Y:S01]  /*41b0*/  FMUL R41, R41, R56.reuse ;  /* 0x0000003829297220 */ /* 0x080fe20000400000 */
[C---:B------:R-:W-:Y:S01]  /*41c0*/  ISETP.GT.AND P4, PT, R0.reuse, RZ, P1 ;  /* 0x000000ff0000720c */ /* 0x040fe20000f84270 */
[----:B------:R-:W-:Y:S01]  /*41d0*/  @P3 STG.E desc[UR56][R4.64+0x4], R27 ;  /* 0x0000041b04003986 */ /* 0x000fe2000c101938 */
[----:B------:R-:W-:Y:S01]  /*41e0*/  ISETP.GT.AND P2, PT, R0, 0x8, P0 ;  /* 0x000000080000780c */ /* 0x000fe20000744270 */
[-C--:B------:R-:W-:Y:S01]  /*41f0*/  FMUL R43, R43, R56.reuse ;  /* 0x000000382b2b7220 */ /* 0x080fe20000400000 */
[----:B------:R-:W-:Y:S01]  /*4200*/  ISETP.GT.AND P0, PT, R18, 0x10, PT ;  /* 0x000000101200780c */ /* 0x000fe20003f04270 */
[----:B------:R1:W-:Y:S01]  /*4210*/  @P5 STG.E desc[UR56][R2.64+0x20], R7 ;  /* 0x0000200702005986 */ /* 0x0003e2000c101938 */
[C---:B------:R-:W-:Y:S01]  /*4220*/  ISETP.GT.AND P3, PT, R0.reuse, 0x8, P1 ;  /* 0x000000080000780c */ /* 0x040fe20000f64270 */
[-C--:B------:R-:W-:Y:S01]  /*4230*/  FMUL R45, R45, R56.reuse ;  /* 0x000000382d2d7220 */ /* 0x080fe20000400000 */
[----:B------:R-:W-:Y:S01]  /*4240*/  ISETP.GT.AND P5, PT, R0, RZ, P0 ;  /* 0x000000ff0000720c */ /* 0x000fe200007a4270 */
[-C--:B0-----:R-:W-:Y:S01]  /*4250*/  FMUL R9, R34, R56.reuse ;  /* 0x0000003822097220 */ /* 0x081fe20000400000 */
[----:B------:R-:W-:Y:S01]  /*4260*/  F2FP.TF32.F32.PACK_B R29, R29 ;  /* 0x0000001dff1d723e */ /* 0x000fe200024050ff */
[-C--:B------:R-:W-:Y:S01]  /*4270*/  FMUL R47, R47, R56.reuse ;  /* 0x000000382f2f7220 */ /* 0x080fe20000400000 */
[----:B------:R-:W-:Y:S01]  /*4280*/  F2FP.TF32.F32.PACK_B R11, R11 ;  /* 0x0000000bff0b723e */ /* 0x000fe200024050ff */
[-C--:B------:R-:W-:Y:S01]  /*4290*/  FMUL R49, R49, R56.reuse ;  /* 0x0000003831317220 */ /* 0x080fe20000400000 */
[----:B------:R-:W-:Y:S01]  /*42a0*/  ISETP.GT.AND P1, PT, R18, 0x11, PT ;  /* 0x000000111200780c */ /* 0x000fe20003f24270 */
[----:B------:R-:W-:Y:S01]  /*42b0*/  @P4 STG.E desc[UR56][R2.64+0x24], R29 ;  /* 0x0000241d02004986 */ /* 0x000fe2000c101938 */
[----:B------:R-:W-:Y:S01]  /*42c0*/  F2FP.TF32.F32.PACK_B R31, R31 ;  /* 0x0000001fff1f723e */ /* 0x000fe200024050ff */
[-C--:B-1----:R-:W-:Y:S01]  /*42d0*/  FMUL R7, R32, R56.reuse ;  /* 0x0000003820077220 */ /* 0x082fe20000400000 */
[C---:B------:R-:W-:Y:S01]  /*42e0*/  ISETP.GT.AND P4, PT, R0.reuse, RZ, P1 ;  /* 0x000000ff0000720c */ /* 0x040fe20000f84270 */
[----:B------:R0:W-:Y:S01]  /*42f0*/  @P2 STG.E desc[UR56][R4.64+0x20], R11 ;  /* 0x0000200b04002986 */ /* 0x0001e2000c101938 */
[----:B------:R-:W-:Y:S01]  /*4300*/  ISETP.GT.AND P2, PT, R0, 0x8, P0 ;  /* 0x000000080000780c */ /* 0x000fe20000744270 */
[-C--:B------:R-:W-:Y:S01]  /*4310*/  FMUL R51, R51, R56.reuse ;  /* 0x0000003833337220 */ /* 0x080fe20000400000 */
[----:B------:R-:W-:Y:S01]  /*4320*/  F2FP.TF32.F32.PACK_B R7, R7 ;  /* 0x00000007ff07723e */ /* 0x000fe200024050ff */
[----:B------:R-:W-:Y:S01]  /*4330*/  @P3 STG.E desc[UR56][R4.64+0x24], R31 ;  /* 0x0000241f04003986 */ /* 0x000fe2000c101938 */
[----:B------:R-:W-:Y:S01]  /*4340*/  ISETP.GT.AND P0, PT, R18, 0x18, PT ;  /* 0x000000181200780c */ /* 0x000fe20003f04270 */
[-C--:B------:R-:W-:Y:S01]  /*4350*/  FMUL R13, R52, R56.reuse ;  /* 0x00000038340d7220 */ /* 0x080fe20000400000 */
[C---:B------:R-:W-:Y:S01]  /*4360*/  ISETP.GT.AND P3, PT, R0.reuse, 0x8, P1 ;  /* 0x000000080000780c */ /* 0x040fe20000f64270 */
[----:B------:R1:W-:Y:S01]  /*4370*/  @P5 STG.E desc[UR56][R2.64+0x40], R7 ;  /* 0x0000400702005986 */ /* 0x0003e2000c101938 */
[----:B------:R-:W-:Y:S01]  /*4380*/  ISETP.GT.AND P5, PT, R0, RZ, P0 ;  /* 0x000000ff0000720c */ /* 0x000fe200007a4270 */
[-C--:B------:R-:W-:Y:S01]  /*4390*/  FMUL R53, R53, R56.reuse ;  /* 0x0000003835357220 */ /* 0x080fe20000400000 */
[----:B------:R-:W-:Y:S01]  /*43a0*/  F2FP.TF32.F32.PACK_B R33, R33 ;  /* 0x00000021ff21723e */ /* 0x000fe200024050ff */
[-C--:B0-----:R-:W-:Y:S01]  /*43b0*/  FMUL R11, R38, R56.reuse ;  /* 0x00000038260b7220 */ /* 0x081fe20000400000 */
[----:B------:R-:W-:Y:S01]  /*43c0*/  F2FP.TF32.F32.PACK_B R9, R9 ;  /* 0x00000009ff09723e */ /* 0x000fe200024050ff */
[-C--:B------:R-:W-:Y:S01]  /*43d0*/  FMUL R15, R54, R56.reuse ;  /* 0x00000038360f7220 */ /* 0x080fe20000400000 */
[----:B------:R-:W-:Y:S01]  /*43e0*/  ISETP.GT.AND P1, PT, R18, 0x19, PT ;  /* 0x000000191200780c */ /* 0x000fe20003f24270 */
[----:B------:R-:W-:Y:S01]  /*43f0*/  @P4 STG.E desc[UR56][R2.64+0x44], R33 ;  /* 0x0000442102004986 */ /* 0x000fe2000c101938 */
[----:B------:R-:W-:Y:S01]  /*4400*/  F2FP.TF32.F32.PACK_B R35, R35 ;  /* 0x00000023ff23723e */ /* 0x000fe200024050ff */
[-C--:B------:R-:W-:Y:S01]  /*4410*/  FMUL R55, R55, R56.reuse ;  /* 0x0000003837377220 */ /* 0x080fe20000400000 */
[----:B------:R-:W-:Y:S01]  /*4420*/  ISETP.GT.AND P4, PT, R0, RZ, P1 ;  /* 0x000000ff0000720c */ /* 0x000fe20000f84270 */
[----:B-1----:R-:W-:Y:S01]  /*4430*/  FMUL R7, R36, R56 ;  /* 0x0000003824077220 */ /* 0x002fe20000400000 */
[----:B------:R0:W-:Y:S01]  /*4440*/  @P2 STG.E desc[UR56][R4.64+0x40], R9 ;  /* 0x0000400904002986 */ /* 0x0001e2000c101938 */
[----:B------:R-:W-:-:S02]  /*4450*/  ISETP.GT.AND P2, PT, R0, 0x8, P0 ;  /* 0x000000080000780c */ /* 0x000fc40000744270 */
[----:B------:R-:W-:Y:S01]  /*4460*/  ISETP.GT.AND P0, PT, R18, 0x20, PT ;  /* 0x000000201200780c */ /* 0x000fe20003f04270 */
[----:B------:R-:W-:Y:S01]  /*4470*/  @P3 STG.E desc[UR56][R4.64+0x44], R35 ;  /* 0x0000442304003986 */ /* 0x000fe2000c101938 */
[----:B------:R-:W-:Y:S02]  /*4480*/  F2FP.TF32.F32.PACK_B R7, R7 ;  /* 0x00000007ff07723e */ /* 0x000fe400024050ff */
[C---:B------:R-:W-:Y:S02]  /*4490*/  ISETP.GT.AND P3, PT, R0.reuse, 0x8, P1 ;  /* 0x000000080000780c */ /* 0x040fe40000f64270 */
[----:B------:R-:W-:Y:S01]  /*44a0*/  F2FP.TF32.F32.PACK_B R37, R37 ;  /* 0x00000025ff25723e */ /* 0x000fe200024050ff */
[----:B------:R1:W-:Y:S01]  /*44b0*/  @P5 STG.E desc[UR56][R2.64+0x60], R7 ;  /* 0x0000600702005986 */ /* 0x0003e2000c101938 */
[----:B------:R-:W-:Y:S01]  /*44c0*/  ISETP.GT.AND P5, PT, R0, RZ, P0 ;  /* 0x000000ff0000720c */ /* 0x000fe200007a4270 */
[----:B0-----:R-:W-:Y:S01]  /*44d0*/  FMUL R9, R42, R56 ;  /* 0x000000382a097220 */ /* 0x001fe20000400000 */
[----:B------:R-:W-:Y:S01]  /*44e0*/  F2FP.TF32.F32.PACK_B R11, R11 ;  /* 0x0000000bff0b723e */ /* 0x000fe200024050ff */
[----:B------:R-:W-:Y:S01]  /*44f0*/  @P4 STG.E desc[UR56][R2.64+0x64], R37 ;  /* 0x0000642502004986 */ /* 0x000fe2000c101938 */
[----:B------:R-:W-:-:S02]  /*4500*/  F2FP.TF32.F32.PACK_B R39, R39 ;  /* 0x00000027ff27723e */ /* 0x000fc400024050ff */
[----:B------:R-:W-:Y:S01]  /*4510*/  ISETP.GT.AND P1, PT, R18, 0x21, PT ;  /* 0x000000211200780c */ /* 0x000fe20003f24270 */
[----:B------:R0:W-:Y:S01]  /*4520*/  @P2 STG.E desc[UR56][R4.64+0x60], R11 ;  /* 0x0000600b04002986 */ /* 0x0001e2000c101938 */
[C---:B------:R-:W-:Y:S02]  /*4530*/  ISETP.GT.AND P0, PT, R0.reuse, 0x8, P0 ;  /* 0x000000080000780c */ /* 0x040fe40000704270 */
[----:B------:R-:W-:Y:S01]  /*4540*/  ISETP.GT.AND P2, PT, R0, RZ, P1 ;  /* 0x000000ff0000720c */ /* 0x000fe20000f44270 */
[----:B-1----:R-:W-:Y:S01]  /*4550*/  FMUL R7, R40, R56 ;  /* 0x0000003828077220 */ /* 0x002fe20000400000 */
[----:B------:R-:W-:Y:S01]  /*4560*/  @P3 STG.E desc[UR56][R4.64+0x64], R39 ;  /* 0x0000642704003986 */ /* 0x000fe2000c101938 */
[----:B------:R-:W-:Y:S02]  /*4570*/  ISETP.GT.AND P1, PT, R0, 0x8, P1 ;  /* 0x000000080000780c */ /* 0x000fe40000f24270 */
[----:B------:R-:W-:Y:S02]  /*4580*/  ISETP.GT.AND P4, PT, R18, 0x29, PT ;  /* 0x000000291200780c */ /* 0x000fe40003f84270 */
[----:B------:R-:W-:-:S02]  /*4590*/  F2FP.TF32.F32.PACK_B R7, R7 ;  /* 0x00000007ff07723e */ /* 0x000fc400024050ff */
[----:B------:R-:W-:Y:S01]  /*45a0*/  ISETP.GT.AND P6, PT, R0, RZ, P4 ;  /* 0x000000ff0000720c */ /* 0x000fe200027c4270 */
[----:B0-----:R-:W-:Y:S01]  /*45b0*/  FMUL R11, R50, R56 ;  /* 0x00000038320b7220 */ /* 0x001fe20000400000 */
[----:B------:R-:W-:Y:S01]  /*45c0*/  F2FP.TF32.F32.PACK_B R41, R41 ;  /* 0x00000029ff29723e */ /* 0x000fe200024050ff */
[----:B------:R0:W-:Y:S01]  /*45d0*/  @P5 STG.E desc[UR56][R2.64+0x80], R7 ;  /* 0x0000800702005986 */ /* 0x0001e2000c101938 */
[----:B------:R-:W-:Y:S02]  /*45e0*/  ISETP.GT.AND P5, PT, R18, 0x28, PT ;  /* 0x000000281200780c */ /* 0x000fe40003fa4270 */
[----:B------:R-:W-:Y:S01]  /*45f0*/  F2FP.TF32.F32.PACK_B R9, R9 ;  /* 0x00000009ff09723e */ /* 0x000fe200024050ff */
[----:B------:R-:W-:Y:S01]  /*4600*/  @P2 STG.E desc[UR56][R2.64+0x84], R41 ;  /* 0x0000842902002986 */ /* 0x000fe2000c101938 */
[----:B------:R-:W-:Y:S02]  /*4610*/  ISETP.GT.AND P3, PT, R0, RZ, P5 ;  /* 0x000000ff0000720c */ /* 0x000fe40002f64270 */
[----:B------:R-:W-:Y:S01]  /*4620*/  F2FP.TF32.F32.PACK_B R43, R43 ;  /* 0x0000002bff2b723e */ /* 0x000fe200024050ff */
[----:B------:R1:W-:Y:S01]  /*4630*/  @P0 STG.E desc[UR56][R4.64+0x80], R9 ;  /* 0x0000800904000986 */ /* 0x0003e2000c101938 */
[----:B------:R-:W-:-:S02]  /*4640*/  F2FP.TF32.F32.PACK_B R45, R45 ;  /* 0x0000002dff2d723e */ /* 0x000fc400024050ff */
[----:B------:R-:W-:Y:S01]  /*4650*/  ISETP.GT.AND P5, PT, R0, 0x8, P5 ;  /* 0x000000080000780c */ /* 0x000fe20002fa4270 */
[-C--:B0-----:R-:W-:Y:S01]  /*4660*/  FMUL R7, R44, R56.reuse ;  /* 0x000000382c077220 */ /* 0x081fe20000400000 */
[----:B------:R-:W-:Y:S01]  /*4670*/  @P1 STG.E desc[UR56][R4.64+0x84], R43 ;  /* 0x0000842b04001986 */ /* 0x000fe2000c101938 */
[----:B------:R-:W-:Y:S02]  /*4680*/  ISETP.GT.AND P4, PT, R0, 0x8, P4 ;  /* 0x000000080000780c */ /* 0x000fe40002784270 */
[----:B------:R-:W-:Y:S02]  /*4690*/  ISETP.GT.AND P2, PT, R18, 0x31, PT ;  /* 0x000000311200780c */ /* 0x000fe40003f44270 */
[----:B------:R-:W-:Y:S01]  /*46a0*/  F2FP.TF32.F32.PACK_B R7, R7 ;  /* 0x00000007ff07723e */ /* 0x000fe200024050ff */
[----:B-1----:R-:W-:Y:S01]  /*46b0*/  FMUL R9, R46, R56 ;  /* 0x000000382e097220 */ /* 0x002fe20000400000 */
[----:B------:R-:W-:-:S03]  /*46c0*/  F2FP.TF32.F32.PACK_B R47, R47 ;  /* 0x0000002fff2f723e */ /* 0x000fc600024050ff */
[----:B------:R0:W-:Y:S01]  /*46d0*/  @P3 STG.E desc[UR56][R2.64+0xa0], R7 ;  /* 0x0000a00702003986 */ /* 0x0001e2000c101938 */
[----:B------:R-:W-:Y:S02]  /*46e0*/  ISETP.GT.AND P3, PT, R18, 0x30, PT ;  /* 0x000000301200780c */ /* 0x000fe40003f64270 */
[----:B------:R-:W-:Y:S01]  /*46f0*/  F2FP.TF32.F32.PACK_B R9, R9 ;  /* 0x00000009ff09723e */ /* 0x000fe200024050ff */
[----:B------:R-:W-:Y:S01]  /*4700*/  @P6 STG.E desc[UR56][R2.64+0xa4], R45 ;  /* 0x0000a42d02006986 */ /* 0x000fe2000c101938 */
[----:B------:R-:W-:Y:S02]  /*4710*/  ISETP.GT.AND P6, PT, R0, RZ, P3 ;  /* 0x000000ff0000720c */ /* 0x000fe40001fc4270 */
[C---:B------:R-:W-:Y:S01]  /*4720*/  ISETP.GT.AND P1, PT, R18.reuse, 0x38, PT ;  /* 0x000000381200780c */ /* 0x040fe20003f24270 */
[----:B------:R-:W-:Y:S01]  /*4730*/  @P5 STG.E desc[UR56][R4.64+0xa0], R9 ;  /* 0x0000a00904005986 */ /* 0x000fe2000c101938 */
[----:B------:R-:W-:Y:S02]  /*4740*/  ISETP.GT.AND P0, PT, R18, 0x39, PT ;  /* 0x000000391200780c */ /* 0x000fe40003f04270 */
[----:B------:R-:W-:Y:S01]  /*4750*/  ISETP.GT.AND P5, PT, R0, RZ, P2 ;  /* 0x000000ff0000720c */ /* 0x000fe200017a4270 */
[----:B0-----:R-:W-:Y:S01]  /*4760*/  FMUL R7, R48, R56 ;  /* 0x0000003830077220 */ /* 0x001fe20000400000 */
[C---:B------:R-:W-:Y:S01]  /*4770*/  ISETP.GT.AND P3, PT, R0.reuse, 0x8, P3 ;  /* 0x000000080000780c */ /* 0x040fe20001f64270 */
[----:B------:R-:W-:Y:S01]  /*4780*/  @P4 STG.E desc[UR56][R4.64+0xa4], R47 ;  /* 0x0000a42f04004986 */ /* 0x000fe2000c101938 */
[----:B------:R-:W-:-:S02]  /*4790*/  ISETP.GT.AND P2, PT, R0, 0x8, P2 ;  /* 0x000000080000780c */ /* 0x000fc40001744270 */
[----:B------:R-:W-:Y:S02]  /*47a0*/  F2FP.TF32.F32.PACK_B R7, R7 ;  /* 0x00000007ff07723e */ /* 0x000fe400024050ff */
[C---:B------:R-:W-:Y:S02]  /*47b0*/  ISETP.GT.AND P4, PT, R0.reuse, RZ, P1 ;  /* 0x000000ff0000720c */ /* 0x040fe40000f84270 */
[C---:B------:R-:W-:Y:S01]  /*47c0*/  ISETP.GT.AND P1, PT, R0.reuse, 0x8, P1 ;  /* 0x000000080000780c */ /* 0x040fe20000f24270 */
[----:B------:R-:W-:Y:S01]  /*47d0*/  @P6 STG.E desc[UR56][R2.64+0xc0], R7 ;  /* 0x0000c00702006986 */ /* 0x000fe2000c101938 */
[----:B------:R-:W-:Y:S02]  /*47e0*/  ISETP.GT.AND P6, PT, R0, RZ, P0 ;  /* 0x000000ff0000720c */ /* 0x000fe400007c4270 */
[----:B------:R-:W-:Y:S02]  /*47f0*/  F2FP.TF32.F32.PACK_B R49, R49 ;  /* 0x00000031ff31723e */ /* 0x000fe400024050ff */
[----:B------:R-:W-:-:S02]  /*4800*/  F2FP.TF32.F32.PACK_B R11, R11 ;  /* 0x0000000bff0b723e */ /* 0x000fc400024050ff */
[----:B------:R-:W-:Y:S01]  /*4810*/  F2FP.TF32.F32.PACK_B R51, R51 ;  /* 0x00000033ff33723e */ /* 0x000fe200024050ff */
[----:B------:R-:W-:Y:S01]  /*4820*/  @P5 STG.E desc[UR56][R2.64+0xc4], R49 ;  /* 0x0000c43102005986 */ /* 0x000fe2000c101938 */
[----:B------:R-:W-:Y:S02]  /*4830*/  ISETP.GT.AND P0, PT, R0, 0x8, P0 ;  /* 0x000000080000780c */ /* 0x000fe40000704270 */
[----:B------:R-:W-:Y:S01]  /*4840*/  F2FP.TF32.F32.PACK_B R13, R13 ;  /* 0x0000000dff0d723e */ /* 0x000fe200024050ff */
[----:B------:R-:W-:Y:S01]  /*4850*/  @P3 STG.E desc[UR56][R4.64+0xc0], R11 ;  /* 0x0000c00b04003986 */ /* 0x000fe2000c101938 */
[----:B------:R-:W-:Y:S02]  /*4860*/  F2FP.TF32.F32.PACK_B R53, R53 ;  /* 0x00000035ff35723e */ /* 0x000fe400024050ff */
[----:B------:R-:W-:Y:S01]  /*4870*/  F2FP.TF32.F32.PACK_B R15, R15 ;  /* 0x0000000fff0f723e */ /* 0x000fe200024050ff */
[----:B------:R-:W-:Y:S01]  /*4880*/  @P2 STG.E desc[UR56][R4.64+0xc4], R51 ;  /* 0x0000c43304002986 */ /* 0x000fe2000c101938 */
[----:B------:R-:W-:-:S03]  /*4890*/  F2FP.TF32.F32.PACK_B R55, R55 ;  /* 0x00000037ff37723e */ /* 0x000fc600024050ff */
[----:B------:R-:W-:Y:S04]  /*48a0*/  @P4 STG.E desc[UR56][R2.64+0xe0], R13 ;  /* 0x0000e00d02004986 */ /* 0x000fe8000c101938 */
[----:B------:R0:W-:Y:S02]  /*48b0*/  @P6 STG.E desc[UR56][R2.64+0xe4], R53 ;  /* 0x0000e43502006986 */ /* 0x0001e4000c101938 */
[----:B0-----:R-:W-:Y:S02]  /*48c0*/  @P1 IMAD.MOV.U32 R2, RZ, RZ, R4 ;  /* 0x000000ffff021224 */ /* 0x001fe400078e0004 */
[----:B------:R-:W-:-:S05]  /*48d0*/  @P1 IMAD.MOV.U32 R3, RZ, RZ, R5 ;  /* 0x000000ffff031224 */ /* 0x000fca00078e0005 */
[----:B------:R0:W-:Y:S04]  /*48e0*/  @P1 STG.E desc[UR56][R2.64+0xe0], R15 ;  /* 0x0000e00f02001986 */ /* 0x0001e8000c101938 */
[----:B------:R0:W-:Y:S02]  /*48f0*/  @P0 STG.E desc[UR56][R4.64+0xe4], R55 ;  /* 0x0000e43704000986 */ /* 0x0001e4000c101938 */
.L_x_97:
[----:B------:R-:W-:Y:S05]  /*4900*/  BSYNC B0 ;  /* 0x0000000000007941 */ /* 0x000fea0003800000 */
.L_x_35:
[----:B0-----:R-:W-:Y:S01]  /*4910*/  IMAD.U32 R2, RZ, RZ, UR54 ;  /* 0x00000036ff027e24 */ /* 0x001fe2000f8e00ff */
[----:B------:R-:W-:Y:S01]  /*4920*/  ULDC.64 UR4, c[0x0][0x650] ;  /* 0x0001940000047ab9 */ /* 0x000fe20000000a00 */
[----:B------:R-:W-:Y:S01]  /*4930*/  IMAD.U32 R3, RZ, RZ, UR55 ;  /* 0x00000037ff037e24 */ /* 0x000fe2000f8e00ff */
[----:B------:R0:W-:Y:S01]  /*4940*/  SYNCS.ARRIVE.TRANS64.A1T0 RZ, [R66+UR52], RZ ;  /* 0x000000ff42ff79a7 */ /* 0x0001e20008100034 */
[----:B------:R-:W-:Y:S01]  /*4950*/  PRMT R0, RZ, 0x7610, R0 ;  /* 0x00007610ff007816 */ /* 0x000fe20000000000 */
[----:B------:R-:W-:Y:S01]  /*4960*/  IMAD.MOV.U32 R18, RZ, RZ, -0x1 ;  /* 0xffffffffff127424 */ /* 0x000fe200078e00ff */
[----:B------:R-:W-:Y:S01]  /*4970*/  LEA R16, P0, R2, R16, 0x1 ;  /* 0x0000001002107211 */ /* 0x000fe200078008ff */
[----:B------:R-:W-:Y:S02]  /*4980*/  IMAD.MOV.U32 R2, RZ, RZ, -0x1 ;  /* 0xffffffffff027424 */ /* 0x000fe400078e00ff */
[----:B------:R-:W-:Y:S01]  /*4990*/  IMAD.MOV.U32 R19, RZ, RZ, -0x1 ;  /* 0xffffffffff137424 */ /* 0x000fe200078e00ff */
[----:B------:R-:W-:-:S02]  /*49a0*/  IADD3.X R17, R17, UR36, RZ, P0, !PT ;  /* 0x0000002411117c10 */ /* 0x000fc400087fe4ff */
[----:B------:R-:W-:-:S04]  /*49b0*/  ISETP.GE.U32.AND P0, PT, R16, UR4, PT ;  /* 0x0000000410007c0c */ /* 0x000fc8000bf06070 */
[----:B------:R-:W-:-:S13]  /*49c0*/  ISETP.GE.U32.AND.EX P0, PT, R17, UR5, PT, P0 ;  /* 0x0000000511007c0c */ /* 0x000fda000bf06100 */
[----:B0-----:R-:W-:Y:S05]  /*49d0*/  @P0 BRA `(.L_x_98) ;  /* 0x0000000400700947 */ /* 0x001fea0003800000 */
[----:B------:R-:W0:Y:S01]  /*49e0*/  S2UR UR6, SR_CTAID.X ;  /* 0x00000000000679c3 */ /* 0x000e220000002500 */
[----:B------:R-:W-:Y:S01]  /*49f0*/  ULDC.64 UR4, c[0x0][0x628] ;  /* 0x00018a0000047ab9 */ /* 0x000fe20000000a00 */
[----:B------:R-:W-:Y:S01]  /*4a00*/  ULDC UR7, c[0x0][0x150] ;  /* 0x0000540000077ab9 */ /* 0x000fe20000000800 */
[----:B------:R-:W-:Y:S01]  /*4a10*/  ISETP.NE.U32.AND P0, PT, RZ, UR4, PT ;  /* 0x00000004ff007c0c */ /* 0x000fe2000bf05070 */
[----:B------:R-:W-:Y:S01]  /*4a20*/  ULDC UR15, c[0x0][0x630] ;  /* 0x00018c00000f7ab9 */ /* 0x000fe20000000800 */
[C---:B------:R-:W-:Y:S02]  /*4a30*/  R2UR UR16, R16.reuse ;  /* 0x00000000101072ca */ /* 0x040fe400000e0000 */
[----:B------:R-:W-:Y:S01]  /*4a40*/  ISETP.NE.AND.EX P0, PT, RZ, UR5, PT, P0 ;  /* 0x00000005ff007c0c */ /* 0x000fe2000bf05300 */
[----:B------:R-:W1:Y:S01]  /*4a50*/  S2UR UR17, SR_CTAID.Y ;  /* 0x00000000001179c3 */ /* 0x000e620000002600 */
[----:B------:R-:W-:Y:S02]  /*4a60*/  R2UR UR12, R16 ;  /* 0x00000000100c72ca */ /* 0x000fe400000e0000 */
[----:B------:R-:W-:-:S02]  /*4a70*/  R2UR UR13, R17 ;  /* 0x00000000110d72ca */ /* 0x000fc400000e0000 */
[----:B0-----:R-:W-:-:S05]  /*4a80*/  I2FP.F32.U32 R0, UR6 ;  /* 0x0000000600007c45 */ /* 0x001fca0008201000 */
[----:B------:R-:W-:Y:S01]  /*4a90*/  FMUL R0, R0, UR7 ;  /* 0x0000000700007c20 */ /* 0x000fe20008400000 */
[----:B------:R-:W-:Y:S01]  /*4aa0*/  ULDC UR7, c[0x0][0x154] ;  /* 0x0000550000077ab9 */ /* 0x000fe20000000800 */
[----:B-1----:R-:W-:-:S04]  /*4ab0*/  I2FP.F32.U32 R2, UR17 ;  /* 0x0000001100027c45 */ /* 0x002fc80008201000 */
[----:B------:R-:W0:Y:S01]  /*4ac0*/  F2I.U32.TRUNC.NTZ R0, R0 ;  /* 0x0000000000007305 */ /* 0x000e22000020f000 */
[----:B------:R-:W-:Y:S01]  /*4ad0*/  FMUL R2, R2, UR7 ;  /* 0x0000000702027c20 */ /* 0x000fe20008400000 */
[----:B------:R-:W-:Y:S06]  /*4ae0*/  @!P0 BRA `(.L_x_99) ;  /* 0x0000000000308947 */ /* 0x000fec0003800000 */
        /* <DEDUP_REMOVED lines=12> */
.L_x_99:
[----:B------:R-:W-:Y:S01]  /*4bb0*/  USHF.R.U64 UR8, UR12, UR15, UR13 ;  /* 0x0000000f0c087299 */ /* 0x000fe2000800120d */
[----:B------:R-:W-:Y:S01]  /*4bc0*/  R2UR UR5, R17 ;  /* 0x00000000110572ca */ /* 0x000fe200000e0000 */
[----:B------:R-:W-:Y:S01]  /*4bd0*/  USHF.R.U32.HI UR4, URZ, UR15, UR13 ;  /* 0x0000000f3f047299 */ /* 0x000fe2000801160d */
[----:B------:R-:W1:Y:S01]  /*4be0*/  F2I.U32.TRUNC.NTZ R2, R2 ;  /* 0x0000000200027305 */ /* 0x000e62000020f000 */
[----:B------:R-:W-:Y:S01]  /*4bf0*/  UIADD3 UR9, UP0, URZ, -UR8, URZ ;  /* 0x800000083f097290 */ /* 0x000fe2000ff1e03f */
[----:B------:R-:W-:Y:S01]  /*4c00*/  ULDC.64 UR10, c[0x0][0x620] ;  /* 0x00018800000a7ab9 */ /* 0x000fe20000000a00 */
[----:B------:R-:W-:Y:S02]  /*4c10*/  ULDC UR13, c[0x0][0x608] ;  /* 0x00018200000d7ab9 */ /* 0x000fe40000000800 */
[----:B------:R-:W-:Y:S01]  /*4c20*/  UIADD3.X UR4, URZ, ~UR4, URZ, UP0, !UPT ;  /* 0x800000043f047290 */ /* 0x000fe200087fe43f */
[----:B------:R-:W-:Y:S01]  /*4c30*/  ULDC UR22, c[0x0][0x148] ;  /* 0x0000520000167ab9 */ /* 0x000fe20000000800 */
[----:B------:R-:W-:-:S02]  /*4c40*/  ULDC UR20, c[0x0][0x648] ;  /* 0x0001920000147ab9 */ /* 0x000fc40000000800 */
[----:B------:R-:W-:Y:S01]  /*4c50*/  UIMAD UR7, UR4, UR10, URZ ;  /* 0x0000000a040772a4 */ /* 0x000fe2000f8e023f */
[----:B------:R-:W-:Y:S02]  /*4c60*/  ULDC UR21, c[0x0][0x638] ;  /* 0x00018e0000157ab9 */ /* 0x000fe40000000800 */
[----:B------:R-:W-:Y:S01]  /*4c70*/  UMOV UR4, UR16 ;  /* 0x0000001000047c82 */ /* 0x000fe20008000000 */
[----:B------:R-:W-:Y:S02]  /*4c80*/  UIMAD UR7, UR9, UR11, UR7 ;  /* 0x0000000b090772a4 */ /* 0x000fe4000f8e0207 */
[----:B------:R-:W-:Y:S01]  /*4c90*/  UIMAD.WIDE.U32 UR4, UR9, UR10, UR4 ;  /* 0x0000000a090472a5 */ /* 0x000fe2000f8e0004 */
[----:B0-----:R-:W-:Y:S01]  /*4ca0*/  R2UR UR10, R0 ;  /* 0x00000000000a72ca */ /* 0x001fe200000e0000 */
[----:B------:R-:W-:Y:S01]  /*4cb0*/  ULDC UR16, c[0x0][0x658] ;  /* 0x0001960000107ab9 */ /* 0x000fe20000000800 */
[----:B-1----:R-:W-:Y:S01]  /*4cc0*/  R2UR UR12, R2 ;  /* 0x00000000020c72ca */ /* 0x002fe200000e0000 */
[----:B------:R-:W-:Y:S01]  /*4cd0*/  UIADD3 UR7, UR5, UR7, URZ ;  /* 0x0000000705077290 */ /* 0x000fe2000fffe03f */
[----:B------:R-:W-:-:S02]  /*4ce0*/  ULDC UR11, c[0x0][0x144] ;  /* 0x00005100000b7ab9 */ /* 0x000fc40000000800 */
[----:B------:R-:W-:Y:S02]  /*4cf0*/  ULDC UR5, c[0x0][0x618] ;  /* 0x0001860000057ab9 */ /* 0x000fe40000000800 */
[----:B------:R-:W-:Y:S02]  /*4d00*/  USHF.R.U64 UR9, UR4, UR5, UR7 ;  /* 0x0000000504097299 */ /* 0x000fe40008001207 */
[----:B------:R-:W-:-:S03]  /*4d10*/  USHF.R.U32.HI UR7, URZ, UR5, UR7 ;  /* 0x000000053f077299 */ /* 0x000fc60008011607 */
[----:B------:R-:W-:Y:S01]  /*4d20*/  ULDC.64 UR4, c[0x0][0x640] ;  /* 0x0001900000047ab9 */ /* 0x000fe20000000a00 */
[----:B------:R-:W-:Y:S01]  /*4d30*/  USHF.R.U64 UR15, UR9, UR13, UR7 ;  /* 0x0000000d090f7299 */ /* 0x000fe20008001207 */
[----:B------:R-:W-:Y:S01]  /*4d40*/  ISETP.NE.U32.AND P0, PT, RZ, UR4, PT ;  /* 0x00000004ff007c0c */ /* 0x000fe2000bf05070 */
[----:B------:R-:W-:Y:S02]  /*4d50*/  USHF.R.U32.HI UR7, URZ, UR13, UR7 ;  /* 0x0000000d3f077299 */ /* 0x000fe40008011607 */
[----:B------:R-:W-:Y:S01]  /*4d60*/  UIADD3 UR10, -UR10, URZ, URZ ;  /* 0x0000003f0a0a7290 */ /* 0x000fe2000fffe13f */
[----:B------:R-:W-:Y:S01]  /*4d70*/  ISETP.NE.AND.EX P0, PT, RZ, UR5, PT, P0 ;  /* 0x00000005ff007c0c */ /* 0x000fe2000bf05300 */
[----:B------:R-:W-:Y:S02]  /*4d80*/  USHF.R.U64 UR14, UR15, UR16, UR7 ;  /* 0x000000100f0e7299 */ /* 0x000fe40008001207 */
[----:B------:R-:W-:Y:S02]  /*4d90*/  UIADD3 UR18, -UR12, URZ, URZ ;  /* 0x0000003f0c127290 */ /* 0x000fe4000fffe13f */
[----:B------:R-:W-:-:S02]  /*4da0*/  USHF.R.U32.HI UR13, URZ, UR16, UR7 ;  /* 0x000000103f0d7299 */ /* 0x000fc40008011607 */
[----:B------:R-:W-:Y:S01]  /*4db0*/  UIMAD UR19, UR11, UR10, UR6 ;  /* 0x0000000a0b1372a4 */ /* 0x000fe2000f8e0206 */
[----:B------:R-:W-:-:S05]  /*4dc0*/  UMOV UR12, UR14 ;  /* 0x0000000e000c7c82 */ /* 0x000fca0008000000 */
[----:B------:R-:W-:Y:S06]  /*4dd0*/  @!P0 BRA `(.L_x_100) ;  /* 0x0000000000288947 */ /* 0x000fec0003800000 */
        /* <DEDUP_REMOVED lines=10> */
.L_x_100:
[----:B------:R-:W-:Y:S01]  /*4e80*/  UISETP.NE.AND UP0, UPT, UR38, URZ, UPT ;  /* 0x0000003f2600728c */ /* 0x000fe2000bf05270 */
[----:B------:R-:W-:Y:S01]  /*4e90*/  IMAD.MOV.U32 R0, RZ, RZ, 0x1 ;  /* 0x00000001ff007424 */ /* 0x000fe200078e00ff */
[----:B------:R-:W-:Y:S01]  /*4ea0*/  USHF.R.U64 UR4, UR12, UR20, UR13 ;  /* 0x000000140c047299 */ /* 0x000fe2000800120d */
[----:B------:R-:W-:Y:S01]  /*4eb0*/  IMAD.U32 R19, RZ, RZ, UR8 ;  /* 0x00000008ff137e24 */ /* 0x000fe2000f8e00ff */
[----:B------:R-:W-:Y:S02]  /*4ec0*/  ULOP3.LUT UR15, UR15, UR45, URZ, 0xc0, !UPT ;  /* 0x0000002d0f0f7292 */ /* 0x000fe4000f8ec03f */
[----:B------:R-:W-:Y:S02]  /*4ed0*/  UIADD3 UR5, -UR4, URZ, URZ ;  /* 0x0000003f04057290 */ /* 0x000fe4000fffe13f */
[----:B------:R-:W-:Y:S02]  /*4ee0*/  ULOP3.LUT UR9, UR9, UR42, URZ, 0xc0, !UPT ;  /* 0x0000002a09097292 */ /* 0x000fe4000f8ec03f */
[----:B------:R-:W-:-:S02]  /*4ef0*/  UIMAD UR4, UR43, UR4, UR15 ;  /* 0x000000042b0472a4 */ /* 0x000fc4000f8e020f */
[----:B------:R-:W-:Y:S02]  /*4f00*/  @UP0 UIMAD UR19, UR22, UR18, UR17 ;  /* 0x00000012161302a4 */ /* 0x000fe4000f8e0211 */
[----:B------:R-:W-:Y:S01]  /*4f10*/  UIMAD UR14, UR5, UR21, UR14 ;  /* 0x00000015050e72a4 */ /* 0x000fe2000f8e020e */
[----:B------:R-:W-:Y:S02]  /*4f20*/  ULDC UR6, c[0x0][0x600] ;  /* 0x0001800000067ab9 */ /* 0x000fe40000000800 */
[----:B------:R-:W-:Y:S01]  /*4f30*/  ULDC UR5, c[0x0][0x610] ;  /* 0x0001840000057ab9 */ /* 0x000fe20000000800 */
[----:B------:R-:W-:Y:S02]  /*4f40*/  UIMAD UR14, UR14, UR6, UR9 ;  /* 0x000000060e0e72a4 */ /* 0x000fe4000f8e0209 */
[----:B------:R-:W-:-:S04]  /*4f50*/  UIMAD UR4, UR4, UR5, UR19 ;  /* 0x00000005040472a4 */ /* 0x000fc8000f8e0213 */
[----:B------:R-:W-:Y:S02]  /*4f60*/  USEL UR5, UR14, UR4, !UP0 ;  /* 0x000000040e057287 */ /* 0x000fe4000c000000 */
[----:B------:R-:W-:-:S04]  /*4f70*/  USEL UR4, UR4, UR14, !UP0 ;  /* 0x0000000e04047287 */ /* 0x000fc8000c000000 */
[----:B------:R-:W-:Y:S02]  /*4f80*/  IMAD.U32 R2, RZ, RZ, UR5 ;  /* 0x00000005ff027e24 */ /* 0x000fe4000f8e00ff */
[----:B------:R-:W-:-:S07]  /*4f90*/  IMAD.U32 R18, RZ, RZ, UR4 ;  /* 0x00000004ff127e24 */ /* 0x000fce000f8e00ff */
.L_x_98:
[----:B------:R-:W-:Y:S01]  /*4fa0*/  UIADD3 UR44, UR49, UR44, URZ ;  /* 0x0000002c312c7290 */ /* 0x000fe2000fffe03f */
[----:B------:R-:W-:Y:S02]  /*4fb0*/  LOP3.LUT P0, RZ, R0, 0xff, RZ, 0xc0, !PT ;  /* 0x000000ff00ff7812 */ /* 0x000fe4000780c0ff */
[----:B------:R-:W-:Y:S01]  /*4fc0*/  LOP3.LUT R68, R68, 0x1, RZ, 0x3c, !PT ;  /* 0x0000000144447812 */ /* 0x000fe200078e3cff */
[----:B------:R-:W-:Y:S02]  /*4fd0*/  USHF.R.U32.HI UR4, URZ, 0x2, UR44 ;  /* 0x000000023f047899 */ /* 0x000fe4000801162c */
[----:B------:R-:W-:Y:S02]  /*4fe0*/  UISETP.GT.U32.AND UP0, UPT, UR44, 0x3, UPT ;  /* 0x000000032c00788c */ /* 0x000fe4000bf04070 */
[----:B------:R-:W-:Y:S02]  /*4ff0*/  ULOP3.LUT UR4, UR4, 0x1, URZ, 0xc0, !UPT ;  /* 0x0000000104047892 */ /* 0x000fe4000f8ec03f */
[----:B------:R-:W-:-:S02]  /*5000*/  UISETP.LT.U32.AND UP0, UPT, UR49, 0x4, UP0 ;  /* 0x000000043100788c */ /* 0x000fc40008701070 */
[----:B------:R-:W-:Y:S02]  /*5010*/  UISETP.NE.U32.AND UP1, UPT, UR4, 0x1, UPT ;  /* 0x000000010400788c */ /* 0x000fe4000bf25070 */
[----:B------:R-:W-:Y:S02]  /*5020*/  USEL UR5, URZ, 0x1, !UP0 ;  /* 0x000000013f057887 */ /* 0x000fe4000c000000 */
[----:B------:R-:W-:Y:S02]  /*5030*/  UISETP.GT.U32.AND UP1, UPT, UR49, 0x3, !UP1 ;  /* 0x000000033100788c */ /* 0x000fe4000cf24070 */
[----:B------:R-:W-:Y:S02]  /*5040*/  ULOP3.LUT UR44, UR44, 0x3, URZ, 0xc0, !UPT ;  /* 0x000000032c2c7892 */ /* 0x000fe4000f8ec03f */
[----:B------:R-:W-:-:S04]  /*5050*/  USEL UR4, URZ, 0x1, !UP1 ;  /* 0x000000013f047887 */ /* 0x000fc8000c800000 */
[----:B------:R-:W-:Y:S01]  /*5060*/  ULOP3.LUT UR46, UR4, UR46, UR5, 0x96, !UPT ;  /* 0x0000002e042e7292 */ /* 0x000fe2000f8e9605 */
[----:B------:R-:W-:Y:S11]  /*5070*/  @P0 BRA `(.L_x_101) ;  /* 0xffffffc800180947 */ /* 0x000ff6000383ffff */
[----:B------:R-:W-:Y:S05]  /*5080*/  EXIT ;  /* 0x000000000000794d */ /* 0x000fea0003800000 */
.L_x_16:
[----:B------:R-:W-:-:S08]  /*5090*/  ISETP.NE.AND P0, PT, RZ, UR6, PT ;  /* 0x00000006ff007c0c */ /* 0x000fd0000bf05270 */
[----:B------:R-:W0:-:S00]  /*50a0*/  USETMAXREG.DEALLOC.CTAPOOL 0x28 ;  /* 0x00000028000079c8 */ /* 0x000e0000080e0500 */
[----:B------:R-:W-:Y:S05]  /*50b0*/  @P0 EXIT ;  /* 0x000000000000094d */ /* 0x000fea0003800000 */
[----:B0-----:R-:W-:Y:S01]  /*50c0*/  LOP3.LUT P0, RZ, R4, 0xff, RZ, 0xc0, !PT ;  /* 0x000000ff04ff7812 */ /* 0x001fe2000780c0ff */
[----:B------:R-:W-:Y:S02]  /*50d0*/  IMAD.MOV.U32 R9, RZ, RZ, 0x1 ;  /* 0x00000001ff097424 */ /* 0x000fe400078e00ff */
[----:B------:R-:W-:-:S10]  /*50e0*/  IMAD.MOV.U32 R8, RZ, RZ, RZ ;  /* 0x000000ffff087224 */ /* 0x000fd400078e00ff */
[----:B------:R-:W-:Y:S05]  /*50f0*/  @!P0 BRA `(.L_x_102) ;  /* 0x0000000c009c8947 */ /* 0x000fea0003800000 */
[----:B------:R-:W0:Y:S01]  /*5100*/  S2UR UR5, SR_CgaCtaId ;  /* 0x00000000000579c3 */ /* 0x000e220000008800 */
[----:B------:R-:W-:Y:S01]  /*5110*/  UMOV UR7, 0x1 ;  /* 0x0000000100077882 */ /* 0x000fe20000000000 */
[----:B------:R-:W-:Y:S01]  /*5120*/  LOP3.LUT P0, RZ, R0, 0x1f, RZ, 0xc0, !PT ;  /* 0x0000001f00ff7812 */ /* 0x000fe2000780c0ff */
[----:B------:R-:W-:Y:S01]  /*5130*/  ULDC UR14, c[0x0][0x658] ;  /* 0x00019600000e7ab9 */ /* 0x000fe20000000800 */
[----:B------:R-:W-:Y:S01]  /*5140*/  UMOV UR6, 0xffffffff ;  /* 0xffffffff00067882 */ /* 0x000fe20000000000 */
[----:B------:R-:W-:Y:S01]  /*5150*/  BSSY B0, `(.L_x_102) ;  /* 0x00000e1000007945 */ /* 0x000fe20003800000 */
[----:B------:R-:W-:Y:S01]  /*5160*/  USHF.L.U32 UR6, UR6, UR14, URZ ;  /* 0x0000000e06067299 */ /* 0x000fe2000800063f */
[C---:B------:R-:W-:Y:S01]  /*5170*/  ISETP.NE.AND P3, PT, R3.reuse, RZ, PT ;  /* 0x000000ff0300720c */ /* 0x040fe20003f65270 */
[----:B------:R-:W-:Y:S01]  /*5180*/  IMAD.MOV.U32 R0, RZ, RZ, 0x1 ;  /* 0x00000001ff007424 */ /* 0x000fe200078e00ff */
[----:B------:R-:W-:Y:S01]  /*5190*/  ISETP.NE.OR P0, PT, R3, RZ, !P0 ;  /* 0x000000ff0300720c */ /* 0x000fe20004705670 */
[----:B------:R-:W-:Y:S01]  /*51a0*/  IMAD.MOV.U32 R9, RZ, RZ, 0x1 ;  /* 0x00000001ff097424 */ /* 0x000fe200078e00ff */
[----:B------:R-:W-:Y:S01]  /*51b0*/  ULDC UR13, c[0x0][0x600] ;  /* 0x00018000000d7ab9 */ /* 0x000fe20000000800 */
[----:B------:R-:W-:Y:S01]  /*51c0*/  IMAD.MOV.U32 R8, RZ, RZ, RZ ;  /* 0x000000ffff087224 */ /* 0x000fe200078e00ff */
[----:B------:R-:W-:Y:S01]  /*51d0*/  UMOV UR23, 0x5 ;  /* 0x0000000500177882 */ /* 0x000fe20000000000 */
[----:B------:R-:W-:-:S02]  /*51e0*/  UIADD3 UR41, UR37, 0x1, URZ ;  /* 0x0000000125297890 */ /* 0x000fc4000fffe03f */
[----:B------:R-:W-:Y:S02]  /*51f0*/  ULOP3.LUT UR44, UR40, 0x2, URZ, 0xfc, !UPT ;  /* 0x00000002282c7892 */ /* 0x000fe4000f8efc3f */
[----:B------:R-:W-:Y:S02]  /*5200*/  UIADD3 UR13, UR13, -0x1, URZ ;  /* 0xffffffff0d0d7890 */ /* 0x000fe4000fffe03f */
[----:B------:R-:W-:Y:S02]  /*5210*/  USHF.L.U32 UR14, UR7, UR14, URZ ;  /* 0x0000000e070e7299 */ /* 0x000fe4000800063f */
[----:B------:R-:W-:Y:S02]  /*5220*/  ULOP3.LUT UR15, URZ, UR6, URZ, 0x33, !UPT ;  /* 0x000000063f0f7292 */ /* 0x000fe4000f8e333f */
[----:B0-----:R-:W-:Y:S02]  /*5230*/  ULOP3.LUT UR4, UR5, 0x1, URZ, 0xc0, !UPT ;  /* 0x0000000105047892 */ /* 0x001fe4000f8ec03f */
[----:B------:R-:W-:-:S02]  /*5240*/  USHF.R.U32.HI UR45, URZ, 0x1, UR5 ;  /* 0x000000013f2d7899 */ /* 0x000fc40008011605 */
[----:B------:R-:W-:Y:S02]  /*5250*/  USHF.L.U32 UR21, UR5, 0x5, URZ ;  /* 0x0000000505157899 */ /* 0x000fe4000800063f */
[----:B------:R-:W-:Y:S02]  /*5260*/  USHF.L.U32 UR46, UR5, 0xa, URZ ;  /* 0x0000000a052e7899 */ /* 0x000fe4000800063f */
[----:B------:R-:W-:Y:S02]  /*5270*/  ULOP3.LUT UR5, UR5, 0xfffffffe, URZ, 0xc0, !UPT ;  /* 0xfffffffe05057892 */ /* 0x000fe4000f8ec03f */
[----:B------:R-:W-:Y:S02]  /*5280*/  UISETP.GT.U32.AND UP0, UPT, UR4, 0xffff, UPT ;  /* 0x0000ffff0400788c */ /* 0x000fe4000bf04070 */
[----:B------:R-:W-:Y:S02]  /*5290*/  USHF.L.U32 UR22, UR7, UR5, URZ ;  /* 0x0000000507167299 */ /* 0x000fe4000800063f */
[----:B------:R-:W-:-:S02]  /*52a0*/  ULOP3.LUT UR5, UR5, 0x1, URZ, 0xfc, !UPT ;  /* 0x0000000105057892 */ /* 0x000fc4000f8efc3f */
[----:B------:R-:W-:Y:S02]  /*52b0*/  USEL UR4, UR4, 0xffff, !UP0 ;  /* 0x0000ffff04047887 */ /* 0x000fe4000c000000 */
[----:B------:R-:W-:Y:S02]  /*52c0*/  USHF.L.U32 UR5, UR7, UR5, URZ ;  /* 0x0000000507057299 */ /* 0x000fe4000800063f */
[----:B------:R-:W-:Y:S02]  /*52d0*/  ULOP3.LUT UR4, UR4, 0xffff, URZ, 0xc0, !UPT ;  /* 0x0000ffff04047892 */ /* 0x000fe4000f8ec03f */
[----:B------:R-:W-:Y:S02]  /*52e0*/  ULOP3.LUT UR21, UR21, 0x20, URZ, 0xc0, !UPT ;  /* 0x0000002015157892 */ /* 0x000fe4000f8ec03f */
[----:B------:R-:W-:Y:S02]  /*52f0*/  ULOP3.LUT UR22, UR22, UR5, URZ, 0xfc, !UPT ;  /* 0x0000000516167292 */ /* 0x000fe4000f8efc3f */
[----:B------:R-:W-:Y:S01]  /*5300*/  USHF.L.U32 UR23, UR23, UR4, URZ ;  /* 0x0000000417177299 */ /* 0x000fe2000800063f */
[----:B------:R-:W-:-:S11]  /*5310*/  ULDC.64 UR30, c[0x0][0x198] ;  /* 0x00006600001e7ab9 */ /* 0x000fd60000000a00 */
.L_x_114:
[----:B------:R-:W-:-:S03]  /*5320*/  UMOV UR4, 0xffffffff ;  /* 0xffffffff00047882 */ /* 0x000fc60000000000 */
[----:B-1----:R-:W-:Y:S05]  /*5330*/  BRA.DIV UR4, `(.L_x_103) ;  /* 0x0000001204247947 */ /* 0x002fea000b800000 */
[----:B------:R-:W-:-:S13]  /*5340*/  ELECT P6, URZ, PT ;  /* 0x00000000003f782f */ /* 0x000fda00038c0000 */
.L_x_127:
[----:B------:R-:W0:Y:S01]  /*5350*/  LDC R3, c[0x0][0x28c] ;  /* 0x0000a300ff037b82 */ /* 0x000e220000000800 */
[----:B------:R-:W-:Y:S01]  /*5360*/  BSSY B1, `(.L_x_104) ;  /* 0x000004a000017945 */ /* 0x000fe20003800000 */
[----:B0-----:R-:W-:-:S13]  /*5370*/  ISETP.LT.OR P6, PT, R3, 0x1, !P6 ;  /* 0x000000010300780c */ /* 0x001fda00077c1670 */
[----:B------:R-:W-:Y:S05]  /*5380*/  @P6 BRA `(.L_x_105) ;  /* 0x00000004001c6947 */ /* 0x000fea0003800000 */
[----:B------:R-:W-:Y:S01]  /*5390*/  LEA R18, R18, UR45, 0x1 ;  /* 0x0000002d12127c11 */ /* 0x000fe2000f8e08ff */
[----:B------:R-:W-:Y:S01]  /*53a0*/  IMAD.MOV.U32 R11, RZ, RZ, RZ ;  /* 0x000000ffff0b7224 */ /* 0x000fe200078e00ff */
[----:B------:R-:W-:Y:S01]  /*53b0*/  LEA R6, R2, UR21, 0x6 ;  /* 0x0000001502067c11 */ /* 0x000fe2000f8e30ff */
[----:B------:R-:W-:Y:S02]  /*53c0*/  IMAD.U32 R12, RZ, RZ, UR41 ;  /* 0x00000029ff0c7e24 */ /* 0x000fe4000f8e00ff */
[----:B------:R-:W-:Y:S02]  /*53d0*/  IMAD.MOV.U32 R2, RZ, RZ, R9 ;  /* 0x000000ffff027224 */ /* 0x000fe400078e0009 */
[----:B------:R-:W-:Y:S02]  /*53e0*/  IMAD.MOV.U32 R3, RZ, RZ, R8 ;  /* 0x000000ffff037224 */ /* 0x000fe400078e0008 */
[----:B------:R-:W-:-:S07]  /*53f0*/  IMAD.SHL.U32 R18, R18, 0x20, RZ ;  /* 0x0000002012127824 */ /* 0x000fce00078e00ff */
.L_x_109:
[----:B------:R-:W0:Y:S01]  /*5400*/  S2R R5, SR_CgaCtaId ;  /* 0x0000000000057919 */ /* 0x000e220000008800 */
[----:B-1----:R-:W-:-:S04]  /*5410*/  MOV R4, 0x400 ;  /* 0x0000040000047802 */ /* 0x002fc80000000f00 */
[----:B0-----:R-:W-:Y:S02]  /*5420*/  LEA R10, R5, R4, 0x18 ;  /* 0x00000004050a7211 */ /* 0x001fe400078ec0ff */
[----:B------:R-:W-:Y:S01]  /*5430*/  SHF.L.U32 R4, R2, 0x1f, RZ ;  /* 0x0000001f02047819 */ /* 0x000fe200000006ff */
[----:B------:R-:W0:Y:S02]  /*5440*/  @!P3 LDC R5, c[0x0][0x500] ;  /* 0x00014000ff05bb82 */ /* 0x000e240000000800 */
[----:B------:R-:W-:-:S04]  /*5450*/  IMAD R7, R3, 0x8, R10 ;  /* 0x0000000803077824 */ /* 0x000fc800078e020a */
[----:B------:R-:W1:Y:S02]  /*5460*/  SYNCS.PHASECHK.TRANS64.TRYWAIT P1, [R7+URZ+0x20], R4 ;  /* 0x00002004070075a7 */ /* 0x000e64000802017f */
[----:B-1----:R-:W-:Y:S05]  /*5470*/  @!P1 BRA `(.L_x_106) ;  /* 0x0000000c00f49947 */ /* 0x002fea0003800000 */
.L_x_128:
[----:B------:R-:W-:Y:S01]  /*5480*/  UPRMT UR4, UR44, 0x9910, URZ ;  /* 0x000099102c047896 */ /* 0x000fe2000800003f */
[----:B0-----:R0:W-:Y:S03]  /*5490*/  @!P3 SYNCS.ARRIVE.TRANS64 RZ, [R7+URZ], R5 ;  /* 0x0000000507ffb9a7 */ /* 0x0011e6000800003f */
[----:B------:R-:W-:-:S06]  /*54a0*/  UISETP.NE.AND UP0, UPT, UR4, 0x2, UPT ;  /* 0x000000020400788c */ /* 0x000fcc000bf05270 */
[----:B------:R-:W-:-:S13]  /*54b0*/  PLOP3.LUT P1, PT, PT, PT, UP0, 0x80, 0x0 ;  /* 0x000000000000781c */ /* 0x000fda0003f2f008 */
[----:B0-----:R-:W-:Y:S05]  /*54c0*/  @P1 BRA `(.L_x_107) ;  /* 0x0000000000041947 */ /* 0x001fea0003800000 */
[----:B------:R-:W-:Y:S01]  /*54d0*/  BPT.TRAP 0x1 ;  /* 0x000000040000795c */ /* 0x000fe20000300000 */
.L_x_107:
[----:B------:R-:W-:Y:S05]  /*54e0*/  @P0 BRA `(.L_x_108) ;  /* 0x0000000000040947 */ /* 0x000fea0003800000 */
[----:B------:R-:W-:Y:S01]  /*54f0*/  BPT.TRAP 0x1 ;  /* 0x000000040000795c */ /* 0x000fe20000300000 */
.L_x_108:
[----:B------:R-:W-:Y:S01]  /*5500*/  R2UR UR8, R3 ;  /* 0x00000000030872ca */ /* 0x000fe200000e0000 */
[----:B------:R-:W-:Y:S01]  /*5510*/  VIADD R12, R12, 0xffffffff ;  /* 0xffffffff0c0c7836 */ /* 0x000fe20000000000 */
[----:B------:R-:W-:Y:S01]  /*5520*/  R2UR UR10, R10 ;  /* 0x000000000a0a72ca */ /* 0x000fe200000e0000 */
[----:B------:R-:W-:Y:S01]  /*5530*/  UIADD3 UR4, UP0, UR30, 0xf0, URZ ;  /* 0x000000f01e047890 */ /* 0x000fe2000ff1e03f */
[----:B------:R-:W-:Y:S01]  /*5540*/  R2UR UR34, R11 ;  /* 0x000000000b2272ca */ /* 0x000fe200000e0000 */
[----:B------:R-:W-:Y:S01]  /*5550*/  UIADD3 UR42, UP1, UR30, 0x1f0, URZ ;  /* 0x000001f01e2a7890 */ /* 0x000fe2000ff3e03f */
[----:B------:R-:W-:Y:S01]  /*5560*/  R2UR UR33, R7 ;  /* 0x00000000072172ca */ /* 0x000fe200000e0000 */
[----:B------:R-:W-:Y:S01]  /*5570*/  UIADD3.X UR5, URZ, UR31, URZ, UP0, !UPT ;  /* 0x0000001f3f057290 */ /* 0x000fe200087fe43f */
[----:B------:R-:W-:Y:S01]  /*5580*/  R2UR UR35, R18 ;  /* 0x00000000122372ca */ /* 0x000fe200000e0000 */
[----:B------:R-:W-:Y:S01]  /*5590*/  UPRMT UR29, URZ, 0x5410, UR23 ;  /* 0x000054103f1d7896 */ /* 0x000fe20008000017 */
[----:B------:R-:W-:Y:S01]  /*55a0*/  R2UR UR36, R19 ;  /* 0x00000000132472ca */ /* 0x000fe200000e0000 */
[----:B------:R-:W-:Y:S01]  /*55b0*/  UIADD3.X UR43, URZ, UR31, URZ, UP1, !UPT ;  /* 0x0000001f3f2b7290 */ /* 0x000fe20008ffe43f */
[----:B------:R-:W-:Y:S01]  /*55c0*/  R2UR UR19, R6 ;  /* 0x00000000061372ca */ /* 0x000fe200000e0000 */
[----:B------:R-:W-:Y:S01]  /*55d0*/  USHF.L.U32 UR8, UR8, 0xc, URZ ;  /* 0x0000000c08087899 */ /* 0x000fe2000800063f */
[----:B------:R-:W-:Y:S01]  /*55e0*/  ISETP.GT.AND P2, PT, R12, 0x1, PT ;  /* 0x000000010c00780c */ /* 0x000fe20003f44270 */
[----:B------:R-:W-:Y:S01]  /*55f0*/  UPRMT UR47, URZ, 0x5410, UR22 ;  /* 0x000054103f2f7896 */ /* 0x000fe20008000016 */
[----:B------:R-:W-:Y:S01]  /*5600*/  VIADD R3, R3, 0x1 ;  /* 0x0000000103037836 */ /* 0x000fe20000000000 */
[----:B------:R-:W-:Y:S01]  /*5610*/  ULEA UR9, UR45, UR8, 0xa ;  /* 0x000000082d097291 */ /* 0x000fe2000f8e503f */
[----:B------:R-:W-:Y:S01]  /*5620*/  VIADD R11, R11, 0x40 ;  /* 0x000000400b0b7836 */ /* 0x000fe20000000000 */
[----:B------:R-:W-:-:S02]  /*5630*/  ULOP3.LUT UR8, UR8, 0x400, UR46, 0xf8, !UPT ;  /* 0x0000040008087892 */ /* 0x000fc4000f8ef82e */
[----:B------:R-:W-:Y:S01]  /*5640*/  ULEA UR24, UR9, UR10, 0x2 ;  /* 0x0000000a09187291 */ /* 0x000fe2000f8e103f */
[C---:B------:R-:W-:Y:S01]  /*5650*/  ISETP.NE.AND P1, PT, R3.reuse, 0x4, PT ;  /* 0x000000040300780c */ /* 0x040fe20003f25270 */
[----:B------:R-:W-:Y:S02]  /*5660*/  ULEA UR8, UR8, UR10, 0x2 ;  /* 0x0000000a08087291 */ /* 0x000fe4000f8e103f */
[----:B------:R-:W-:Y:S01]  /*5670*/  UIADD3 UR32, UR24, 0x180, URZ ;  /* 0x0000018018207890 */ /* 0x000fe2000fffe03f */
[----:B------:R-:W-:Y:S01]  /*5680*/  SEL R5, RZ, 0x1, P1 ;  /* 0x00000001ff057807 */ /* 0x000fe20000800000 */
[----:B------:R-:W-:Y:S01]  /*5690*/  UIADD3 UR26, UR34, 0x20, URZ ;  /* 0x00000020221a7890 */ /* 0x000fe2000fffe03f */
[----:B------:R-:W-:Y:S01]  /*56a0*/  SEL R3, R3, RZ, P1 ;  /* 0x000000ff03037207 */ /* 0x000fe20000800000 */
[----:B------:R-:W-:Y:S01]  /*56b0*/  UIADD3 UR24, UR24, 0x2180, URZ ;  /* 0x0000218018187890 */ /* 0x000fe2000fffe03f */
[----:B------:R-:W-:Y:S01]  /*56c0*/  LOP3.LUT R2, R2, R5, RZ, 0x3c, !PT ;  /* 0x0000000502027212 */ /* 0x000fe200078e3cff */
[----:B------:R-:W-:-:S02]  /*56d0*/  UIADD3 UR16, UR8, 0x10180, URZ ;  /* 0x0001018008107890 */ /* 0x000fc4000fffe03f */
[----:B------:R-:W-:Y:S01]  /*56e0*/  UIADD3 UR8, UR8, 0x12180, URZ ;  /* 0x0001218008087890 */ /* 0x000fe2000fffe03f */
[----:B------:R-:W-:Y:S01]  /*56f0*/  UMOV UR6, 0x0 ;  /* 0x0000000000067882 */ /* 0x000fe20000000000 */
[----:B------:R-:W-:Y:S01]  /*5700*/  UMOV UR7, 0x10000000 ;  /* 0x1000000000077882 */ /* 0x000fe20000000000 */
[----:B------:R-:W-:Y:S01]  /*5710*/  UMOV UR25, UR33 ;  /* 0x0000002100197c82 */ /* 0x000fe20008000000 */
[----:B------:R-:W-:Y:S01]  /*5720*/  UMOV UR27, UR35 ;  /* 0x00000023001b7c82 */ /* 0x000fe20008000000 */
[----:B------:R-:W-:Y:S01]  /*5730*/  UMOV UR28, UR36 ;  /* 0x00000024001c7c82 */ /* 0x000fe20008000000 */
[----:B------:R-:W-:Y:S01]  /*5740*/  UMOV UR17, UR33 ;  /* 0x0000002100117c82 */ /* 0x000fe20008000000 */
[----:B------:R-:W-:Y:S01]  /*5750*/  UMOV UR18, UR34 ;  /* 0x0000002200127c82 */ /* 0x000fe20008000000 */
[----:B------:R-:W-:Y:S01]  /*5760*/  UMOV UR20, UR36 ;  /* 0x0000002400147c82 */ /* 0x000fe20008000000 */
[----:B------:R0:W-:Y:S01]  /*5770*/  UTMALDG.3D.MULTICAST [UR32], [UR4], UR29, desc[UR6] ;  /* 0x00000620040073b4 */ /* 0x0001e2000801181d */
[----:B------:R-:W-:Y:S01]  /*5780*/  UMOV UR9, UR33 ;  /* 0x0000002100097c82 */ /* 0x000fe20008000000 */
[----:B------:R-:W-:Y:S01]  /*5790*/  UMOV UR11, UR19 ;  /* 0x00000013000b7c82 */ /* 0x000fe20008000000 */
[----:B------:R-:W-:Y:S01]  /*57a0*/  UMOV UR12, UR36 ;  /* 0x00000024000c7c82 */ /* 0x000fe20008000000 */
[----:B------:R-:W-:Y:S01]  /*57b0*/  UMOV UR10, UR26 ;  /* 0x0000001a000a7c82 */ /* 0x000fe20008000000 */
[----:B------:R0:W-:Y:S01]  /*57c0*/  UTMALDG.3D.MULTICAST [UR24], [UR4], UR29, desc[UR6] ;  /* 0x00000618040073b4 */ /* 0x0001e2000801181d */
[----:B------:R0:W-:Y:S01]  /*57d0*/  UTMALDG.3D.MULTICAST [UR16], [UR42], UR47, desc[UR6] ;  /* 0x000006102a0073b4 */ /* 0x0001e2000801182f */
[----:B------:R0:W-:Y:S02]  /*57e0*/  UTMALDG.3D.MULTICAST [UR8], [UR42], UR47, desc[UR6] ;  /* 0x000006082a0073b4 */ /* 0x0001e4000801182f */
[----:B0-----:R-:W-:Y:S05]  /*57f0*/  @P2 BRA `(.L_x_109) ;  /* 0xfffffffc00002947 */ /* 0x001fea000383ffff */
.L_x_105:
[----:B------:R-:W-:Y:S05]  /*5800*/  BSYNC B1 ;  /* 0x0000000000017941 */ /* 0x000fea0003800000 */
.L_x_104:
[----:B------:R-:W-:Y:S01]  /*5810*/  LOP3.LUT P4, RZ, R0, 0xff, RZ, 0xc0, !PT ;  /* 0x000000ff00ff7812 */ /* 0x000fe2000788c0ff */
[----:B------:R-:W-:Y:S01]  /*5820*/  VIADD R8, R8, UR37 ;  /* 0x0000002508087c36 */ /* 0x000fe20008000000 */
[----:B------:R-:W-:Y:S01]  /*5830*/  ULDC.64 UR4, c[0x0][0x650] ;  /* 0x0001940000047ab9 */ /* 0x000fe20000000a00 */
[----:B------:R-:W-:Y:S01]  /*5840*/  BSSY B1, `(.L_x_110) ;  /* 0x000006f000017945 */ /* 0x000fe20003800000 */
[----:B------:R-:W-:Y:S02]  /*5850*/  IMAD.MOV.U32 R18, RZ, RZ, -0x1 ;  /* 0xffffffffff127424 */ /* 0x000fe400078e00ff */
[----:B------:R-:W-:Y:S01]  /*5860*/  SHF.R.U32.HI R0, RZ, 0x2, R8 ;  /* 0x00000002ff007819 */ /* 0x000fe20000011608 */
[----:B------:R-:W-:Y:S01]  /*5870*/  IMAD.MOV.U32 R19, RZ, RZ, -0x1 ;  /* 0xffffffffff137424 */ /* 0x000fe200078e00ff */
[----:B------:R-:W-:Y:S02]  /*5880*/  ISETP.GT.U32.AND P1, PT, R8, 0x3, PT ;  /* 0x000000030800780c */ /* 0x000fe40003f24070 */
[----:B------:R-:W-:-:S02]  /*5890*/  LOP3.LUT R0, R0, 0x1, RZ, 0xc0, !PT ;  /* 0x0000000100007812 */ /* 0x000fc400078ec0ff */
[----:B------:R-:W-:Y:S01]  /*58a0*/  LOP3.LUT R8, R8, 0x3, RZ, 0xc0, !PT ;  /* 0x0000000308087812 */ /* 0x000fe200078ec0ff */
[----:B------:R-:W0:Y:S01]  /*58b0*/  @P4 S2R R3, SR_CgaCtaId ;  /* 0x0000000000034919 */ /* 0x000e220000008800 */
[----:B------:R-:W-:Y:S02]  /*58c0*/  @P4 MOV R2, 0x400 ;  /* 0x0000040000024802 */ /* 0x000fe40000000f00 */
[----:B------:R-:W-:Y:S02]  /*58d0*/  ISETP.NE.U32.AND P2, PT, R0, 0x1, PT ;  /* 0x000000010000780c */ /* 0x000fe40003f45070 */
[----:B0-----:R-:W-:Y:S01]  /*58e0*/  @P4 LEA R2, R3, R2, 0x18 ;  /* 0x0000000203024211 */ /* 0x001fe200078ec0ff */
[----:B------:R-:W-:-:S03]  /*58f0*/  IMAD.U32 R3, RZ, RZ, UR37 ;  /* 0x00000025ff037e24 */ /* 0x000fc6000f8e00ff */
[----:B------:R0:W-:Y:S01]  /*5900*/  @P4 SYNCS.ARRIVE.TRANS64.A1T0 RZ, [R2+URZ+0x78], RZ ;  /* 0x000078ff02ff49a7 */ /* 0x0001e2000810003f */
[----:B------:R-:W-:Y:S02]  /*5910*/  IADD3 R16, P4, R16, UR54, RZ ;  /* 0x0000003610107c10 */ /* 0x000fe4000ff9e0ff */
[----:B------:R-:W-:Y:S02]  /*5920*/  ISETP.LT.U32.AND P1, PT, R3, 0x4, P1 ;  /* 0x000000040300780c */ /* 0x000fe40000f21070 */
[----:B------:R-:W-:Y:S02]  /*5930*/  IADD3.X R17, R17, UR39, RZ, P4, !PT ;  /* 0x0000002711117c10 */ /* 0x000fe4000a7fe4ff */
[----:B------:R-:W-:Y:S02]  /*5940*/  ISETP.GE.U32.AND P4, PT, R16, UR4, PT ;  /* 0x0000000410007c0c */ /* 0x000fe4000bf86070 */
[----:B------:R-:W-:Y:S02]  /*5950*/  SEL R0, RZ, 0x1, !P1 ;  /* 0x00000001ff007807 */ /* 0x000fe40004800000 */
[----:B------:R-:W-:-:S02]  /*5960*/  ISETP.GE.U32.AND.EX P1, PT, R17, UR5, PT, P4 ;  /* 0x0000000511007c0c */ /* 0x000fc4000bf26140 */
[----:B------:R-:W-:Y:S02]  /*5970*/  ISETP.GT.U32.AND P2, PT, R3, 0x3, !P2 ;  /* 0x000000030300780c */ /* 0x000fe40005744070 */
[----:B------:R-:W-:Y:S02]  /*5980*/  PRMT R3, RZ, 0x7610, R3 ;  /* 0x00007610ff037816 */ /* 0x000fe40000000003 */
[----:B0-----:R-:W-:-:S04]  /*5990*/  SEL R2, RZ, 0x1, !P2 ;  /* 0x00000001ff027807 */ /* 0x001fc80005000000 */
[--C-:B------:R-:W-:Y:S01]  /*59a0*/  LOP3.LUT R9, R2, R9, R0.reuse, 0x96, !PT ;  /* 0x0000000902097212 */ /* 0x100fe200078e9600 */
[----:B------:R-:W-:Y:S01]  /*59b0*/  IMAD.MOV.U32 R2, RZ, RZ, -0x1 ;  /* 0xffffffffff027424 */ /* 0x000fe200078e00ff */
[----:B------:R-:W-:Y:S01]  /*59c0*/  PRMT R0, RZ, 0x7610, R0 ;  /* 0x00007610ff007816 */ /* 0x000fe20000000000 */
[----:B------:R-:W-:Y:S06]  /*59d0*/  @P1 BRA `(.L_x_111) ;  /* 0x0000000400541947 */ /* 0x000fec0003800000 */
[----:B------:R-:W0:Y:S01]  /*59e0*/  S2UR UR4, SR_CTAID.X ;  /* 0x00000000000479c3 */ /* 0x000e220000002500 */
[----:B------:R-:W-:Y:S01]  /*59f0*/  ULDC.64 UR6, c[0x0][0x628] ;  /* 0x00018a0000067ab9 */ /* 0x000fe20000000a00 */
[----:B------:R-:W-:Y:S01]  /*5a00*/  ULDC UR5, c[0x0][0x150] ;  /* 0x0000540000057ab9 */ /* 0x000fe20000000800 */
[----:B------:R-:W-:Y:S01]  /*5a10*/  ISETP.NE.U32.AND P1, PT, RZ, UR6, PT ;  /* 0x00000006ff007c0c */ /* 0x000fe2000bf25070 */
[----:B------:R-:W-:Y:S01]  /*5a20*/  ULDC UR8, c[0x0][0x630] ;  /* 0x00018c0000087ab9 */ /* 0x000fe20000000800 */
[----:B------:R-:W-:Y:S01]  /*5a30*/  ULDC UR10, c[0x0][0x154] ;  /* 0x00005500000a7ab9 */ /* 0x000fe20000000800 */
[----:B------:R-:W-:Y:S01]  /*5a40*/  IMAD.MOV.U32 R2, RZ, RZ, R16 ;  /* 0x000000ffff027224 */ /* 0x000fe200078e0010 */
[----:B------:R-:W-:Y:S01]  /*5a50*/  ISETP.NE.AND.EX P1, PT, RZ, UR7, PT, P1 ;  /* 0x00000007ff007c0c */ /* 0x000fe2000bf25310 */
[----:B------:R-:W2:Y:S01]  /*5a60*/  S2UR UR9, SR_CTAID.Y ;  /* 0x00000000000979c3 */ /* 0x000ea20000002600 */
[----:B0-----:R-:W-:-:S05]  /*5a70*/  I2FP.F32.U32 R3, UR4 ;  /* 0x0000000400037c45 */ /* 0x001fca0008201000 */
[----:B------:R-:W-:Y:S01]  /*5a80*/  FMUL R10, R3, UR5 ;  /* 0x00000005030a7c20 */ /* 0x000fe20008400000 */
[----:B------:R-:W-:-:S05]  /*5a90*/  IMAD.MOV.U32 R3, RZ, RZ, R17 ;  /* 0x000000ffff037224 */ /* 0x000fca00078e0011 */
[----:B------:R-:W-:Y:S05]  /*5aa0*/  @!P1 BRA `(.L_x_112) ;  /* 0x0000000000289947 */ /* 0x000fea0003800000 */
[----:B------:R-:W-:Y:S02]  /*5ab0*/  ULDC UR5, c[0x0][0x634] ;  /* 0x00018d0000057ab9 */ /* 0x000fe40000000800 */
[----:B-1----:R-:W-:-:S05]  /*5ac0*/  IADD3 R7, P1, R16, UR5, RZ ;  /* 0x0000000510077c10 */ /* 0x002fca000ff3e0ff */
[----:B------:R-:W-:-:S04]  /*5ad0*/  IMAD.X R11, RZ, RZ, R17, P1 ;  /* 0x000000ffff0b7224 */ /* 0x000fc800008e0611 */
[----:B------:R-:W-:-:S04]  /*5ae0*/  IMAD.WIDE.U32 R4, R11, UR6, RZ ;  /* 0x000000060b047c25 */ /* 0x000fc8000f8e00ff */
[----:B------:R-:W-:-:S04]  /*5af0*/  IMAD.WIDE.U32 R4, P1, R7, UR7, R4 ;  /* 0x0000000707047c25 */ /* 0x000fc8000f820004 */
[----:B------:R-:W-:-:S04]  /*5b00*/  IMAD.WIDE.U32 R6, R7, UR6, RZ ;  /* 0x0000000607067c25 */ /* 0x000fc8000f8e00ff */
[----:B------:R-:W-:Y:S01]  /*5b10*/  IMAD.X R3, RZ, RZ, RZ, P1 ;  /* 0x000000ffff037224 */ /* 0x000fe200008e06ff */
[----:B------:R-:W-:Y:S01]  /*5b20*/  IADD3 RZ, P1, R7, R4, RZ ;  /* 0x0000000407ff7210 */ /* 0x000fe20007f3e0ff */
[----:B------:R-:W-:-:S04]  /*5b30*/  IMAD.MOV.U32 R2, RZ, RZ, R5 ;  /* 0x000000ffff027224 */ /* 0x000fc800078e0005 */
[----:B------:R-:W-:-:S08]  /*5b40*/  IMAD.WIDE.U32.X R2, R11, UR7, R2, P1 ;  /* 0x000000070b027c25 */ /* 0x000fd000088e0402 */
.L_x_112:
[--C-:B------:R-:W-:Y:S01]  /*5b50*/  SHF.R.U64 R19, R2, UR8, R3.reuse ;  /* 0x0000000802137c19 */ /* 0x100fe20008001203 */
[----:B------:R-:W0:Y:S01]  /*5b60*/  F2I.U32.TRUNC.NTZ R10, R10 ;  /* 0x0000000a000a7305 */ /* 0x000e22000020f000 */
[----:B------:R-:W-:Y:S01]  /*5b70*/  SHF.R.U32.HI R2, RZ, UR8, R3 ;  /* 0x00000008ff027c19 */ /* 0x000fe20008011603 */
[----:B------:R-:W-:Y:S01]  /*5b80*/  ULDC.64 UR6, c[0x0][0x620] ;  /* 0x0001880000067ab9 */ /* 0x000fe20000000a00 */
[----:B------:R-:W-:Y:S01]  /*5b90*/  IADD3 R5, P1, RZ, -R19, RZ ;  /* 0x80000013ff057210 */ /* 0x000fe20007f3e0ff */
[----:B------:R-:W3:Y:S01]  /*5ba0*/  LDC R15, c[0x0][0x610] ;  /* 0x00018400ff0f7b82 */ /* 0x000ee20000000800 */
[----:B-12---:R-:W-:Y:S01]  /*5bb0*/  I2FP.F32.U32 R4, UR9 ;  /* 0x0000000900047c45 */ /* 0x006fe20008201000 */
[----:B------:R-:W-:Y:S01]  /*5bc0*/  ULDC UR8, c[0x0][0x658] ;  /* 0x0001960000087ab9 */ /* 0x000fe20000000800 */
[----:B------:R-:W-:Y:S01]  /*5bd0*/  ULDC UR12, c[0x0][0x648] ;  /* 0x00019200000c7ab9 */ /* 0x000fe20000000800 */
[----:B------:R-:W-:Y:S02]  /*5be0*/  IMAD.X R2, RZ, RZ, ~R2, P1 ;  /* 0x000000ffff027224 */ /* 0x000fe400008e0e02 */
[----:B------:R-:W-:Y:S01]  /*5bf0*/  FMUL R6, R4, UR10 ;  /* 0x0000000a04067c20 */ /* 0x000fe20008400000 */
[----:B------:R-:W-:Y:S01]  /*5c00*/  ULDC.64 UR10, c[0x0][0x640] ;  /* 0x00019000000a7ab9 */ /* 0x000fe20000000a00 */
[----:B------:R-:W-:Y:S01]  /*5c10*/  IMAD R4, R2, UR6, RZ ;  /* 0x0000000602047c24 */ /* 0x000fe2000f8e02ff */
[----:B------:R-:W-:Y:S01]  /*5c20*/  ISETP.NE.U32.AND P1, PT, RZ, UR10, PT ;  /* 0x0000000aff007c0c */ /* 0x000fe2000bf25070 */
[C---:B------:R-:W-:Y:S01]  /*5c30*/  IMAD.WIDE.U32 R2, R5.reuse, UR6, R16 ;  /* 0x0000000605027c25 */ /* 0x040fe2000f8e0010 */
[----:B0-----:R-:W-:Y:S01]  /*5c40*/  R2UR UR5, R10 ;  /* 0x000000000a0572ca */ /* 0x001fe200000e0000 */
[----:B------:R-:W0:Y:S01]  /*5c50*/  F2I.U32.TRUNC.NTZ R6, R6 ;  /* 0x0000000600067305 */ /* 0x000e22000020f000 */
[----:B------:R-:W-:Y:S01]  /*5c60*/  ULDC UR6, c[0x0][0x618] ;  /* 0x0001860000067ab9 */ /* 0x000fe20000000800 */
[----:B------:R-:W-:Y:S01]  /*5c70*/  IMAD R5, R5, UR7, R4 ;  /* 0x0000000705057c24 */ /* 0x000fe2000f8e0204 */
[----:B------:R-:W-:-:S03]  /*5c80*/  ISETP.NE.AND.EX P1, PT, RZ, UR11, PT, P1 ;  /* 0x0000000bff007c0c */ /* 0x000fc6000bf25310 */
[----:B------:R-:W-:-:S05]  /*5c90*/  IMAD.IADD R3, R3, 0x1, R5 ;  /* 0x0000000103037824 */ /* 0x000fca00078e0205 */
[--C-:B------:R-:W-:Y:S02]  /*5ca0*/  SHF.R.U64 R10, R2, UR6, R3.reuse ;  /* 0x00000006020a7c19 */ /* 0x100fe40008001203 */
[----:B------:R-:W-:Y:S01]  /*5cb0*/  SHF.R.U32.HI R3, RZ, UR6, R3 ;  /* 0x00000006ff037c19 */ /* 0x000fe20008011603 */
[----:B------:R-:W-:Y:S01]  /*5cc0*/  ULDC UR6, c[0x0][0x608] ;  /* 0x0001820000067ab9 */ /* 0x000fe20000000800 */
[----:B0-----:R-:W-:Y:S02]  /*5cd0*/  R2UR UR7, R6 ;  /* 0x00000000060772ca */ /* 0x001fe400000e0000 */
[--C-:B------:R-:W-:Y:S02]  /*5ce0*/  SHF.R.U64 R12, R10, UR6, R3.reuse ;  /* 0x000000060a0c7c19 */ /* 0x100fe40008001203 */
[----:B------:R-:W-:Y:S01]  /*5cf0*/  SHF.R.U32.HI R3, RZ, UR6, R3 ;  /* 0x00000006ff037c19 */ /* 0x000fe20008011603 */
[----:B------:R-:W-:-:S03]  /*5d00*/  UIADD3 UR6, -UR5, URZ, URZ ;  /* 0x0000003f05067290 */ /* 0x000fc6000fffe13f */
[--C-:B------:R-:W-:Y:S01]  /*5d10*/  SHF.R.U64 R13, R12, UR8, R3.reuse ;  /* 0x000000080c0d7c19 */ /* 0x100fe20008001203 */
[----:B------:R-:W-:Y:S01]  /*5d20*/  ULDC UR5, c[0x0][0x144] ;  /* 0x0000510000057ab9 */ /* 0x000fe20000000800 */
[----:B------:R-:W-:-:S03]  /*5d30*/  SHF.R.U32.HI R3, RZ, UR8, R3 ;  /* 0x00000008ff037c19 */ /* 0x000fc60008011603 */
[----:B------:R-:W-:Y:S01]  /*5d40*/  IMAD.MOV.U32 R2, RZ, RZ, R13 ;  /* 0x000000ffff027224 */ /* 0x000fe200078e000d */
[----:B------:R-:W-:Y:S06]  /*5d50*/  @!P1 BRA `(.L_x_113) ;  /* 0x0000000000289947 */ /* 0x000fec0003800000 */
[----:B------:R-:W-:Y:S02]  /*5d60*/  ULDC UR8, c[0x0][0x64c] ;  /* 0x0001930000087ab9 */ /* 0x000fe40000000800 */
[----:B------:R-:W-:-:S05]  /*5d70*/  IADD3 R7, P1, R13, UR8, RZ ;  /* 0x000000080d077c10 */ /* 0x000fca000ff3e0ff */
        /* <DEDUP_REMOVED lines=8> */
.L_x_113:
[----:B------:R-:W-:Y:S01]  /*5e00*/  UISETP.NE.AND UP0, UPT, UR38, URZ, UPT ;  /* 0x0000003f2600728c */ /* 0x000fe2000bf05270 */
[----:B------:R-:W-:Y:S01]  /*5e10*/  SHF.R.U64 R3, R2, UR12, R3 ;  /* 0x0000000c02037c19 */ /* 0x000fe20008001203 */
[----:B------:R-:W-:Y:S01]  /*5e20*/  UIADD3 UR7, -UR7, URZ, URZ ;  /* 0x0000003f07077290 */ /* 0x000fe2000fffe13f */
[----:B------:R-:W-:Y:S01]  /*5e30*/  LOP3.LUT R2, R12, UR15, RZ, 0xc0, !PT ;  /* 0x0000000f0c027c12 */ /* 0x000fe2000f8ec0ff */
[----:B------:R-:W-:Y:S01]  /*5e40*/  UIMAD UR4, UR5, UR6, UR4 ;  /* 0x00000006050472a4 */ /* 0x000fe2000f8e0204 */
[----:B------:R-:W-:Y:S01]  /*5e50*/  LOP3.LUT R5, R10, UR13, RZ, 0xc0, !PT ;  /* 0x0000000d0a057c12 */ /* 0x000fe2000f8ec0ff */
[----:B------:R-:W-:Y:S01]  /*5e60*/  IMAD.MOV R4, RZ, RZ, -R3 ;  /* 0x000000ffff047224 */ /* 0x000fe200078e0a03 */
[----:B------:R-:W-:Y:S01]  /*5e70*/  ULDC UR5, c[0x0][0x148] ;  /* 0x0000520000057ab9 */ /* 0x000fe20000000800 */
[----:B------:R-:W-:Y:S01]  /*5e80*/  IMAD R18, R3, UR14, R2 ;  /* 0x0000000e03127c24 */ /* 0x000fe2000f8e0202 */
[----:B------:R-:W-:Y:S01]  /*5e90*/  PLOP3.LUT P1, PT, PT, PT, UP0, 0x80, 0x0 ;  /* 0x000000000000781c */ /* 0x000fe20003f2f008 */
[----:B------:R-:W-:Y:S01]  /*5ea0*/  IMAD.MOV.U32 R3, RZ, RZ, 0x1 ;  /* 0x00000001ff037424 */ /* 0x000fe200078e00ff */
[----:B------:R-:W-:-:S03]  /*5eb0*/  @UP0 UIMAD UR4, UR5, UR7, UR9 ;  /* 0x00000007050402a4 */ /* 0x000fc6000f8e0209 */
[----:B------:R-:W-:Y:S02]  /*5ec0*/  ULDC UR5, c[0x0][0x638] ;  /* 0x00018e0000057ab9 */ /* 0x000fe40000000800 */
[----:B------:R-:W-:Y:S02]  /*5ed0*/  IMAD R2, R4, UR5, R13 ;  /* 0x0000000504027c24 */ /* 0x000fe4000f8e020d */
[----:B---3--:R-:W-:Y:S01]  /*5ee0*/  IMAD R18, R18, R15, UR4 ;  /* 0x0000000412127e24 */ /* 0x008fe2000f8e020f */
[----:B------:R-:W-:Y:S02]  /*5ef0*/  ULDC UR4, c[0x0][0x600] ;  /* 0x0001800000047ab9 */ /* 0x000fe40000000800 */
[----:B------:R-:W-:-:S05]  /*5f00*/  IMAD R5, R2, UR4, R5 ;  /* 0x0000000402057c24 */ /* 0x000fca000f8e0205 */
[----:B------:R-:W-:Y:S02]  /*5f10*/  SEL R2, R5, R18, !P1 ;  /* 0x0000001205027207 */ /* 0x000fe40004800000 */
[----:B------:R-:W-:-:S07]  /*5f20*/  SEL R18, R18, R5, !P1 ;  /* 0x0000000512127207 */ /* 0x000fce0004800000 */
.L_x_111:
[----:B------:R-:W-:Y:S05]  /*5f30*/  BSYNC B1 ;  /* 0x0000000000017941 */ /* 0x000fea0003800000 */
.L_x_110:
[----:B------:R-:W-:-:S13]  /*5f40*/  LOP3.LUT P1, RZ, R3, 0xff, RZ, 0xc0, !PT ;  /* 0x000000ff03ff7812 */ /* 0x000fda000782c0ff */
[----:B------:R-:W-:Y:S05]  /*5f50*/  @P1 BRA `(.L_x_114) ;  /* 0xfffffff000f01947 */ /* 0x000fea000383ffff */
[----:B------:R-:W-:Y:S05]  /*5f60*/  BSYNC B0 ;  /* 0x0000000000007941 */ /* 0x000fea0003800000 */
.L_x_102:
[----:B------:R-:W-:-:S03]  /*5f70*/  UMOV UR4, 0xffffffff ;  /* 0xffffffff00047882 */ /* 0x000fc60000000000 */
[----:B------:R-:W-:Y:S05]  /*5f80*/  BRA.DIV UR4, `(.L_x_115) ;  /* 0x0000000604447947 */ /* 0x000fea000b800000 */
[----:B------:R-:W-:-:S13]  /*5f90*/  ELECT P6, URZ, PT ;  /* 0x00000000003f782f */ /* 0x000fda00038c0000 */
.L_x_131:
[----:B------:R-:W-:Y:S04]  /*5fa0*/  BSSY B0, `(.L_x_116) ;  /* 0x000002c000007945 */ /* 0x000fe80003800000 */
[----:B------:R-:W-:Y:S05]  /*5fb0*/  @!P6 BRA `(.L_x_117) ;  /* 0x0000000000a8e947 */ /* 0x000fea0003800000 */
[----:B------:R-:W-:-:S04]  /*5fc0*/  ULOP3.LUT UR4, UR40, 0x2, URZ, 0xfc, !UPT ;  /* 0x0000000228047892 */ /* 0x000fc8000f8efc3f */
[----:B------:R-:W-:-:S06]  /*5fd0*/  UISETP.NE.AND UP0, UPT, UR4, 0x3, UPT ;  /* 0x000000030400788c */ /* 0x000fcc000bf05270 */
[----:B------:R-:W-:-:S13]  /*5fe0*/  PLOP3.LUT P0, PT, PT, PT, UP0, 0x80, 0x0 ;  /* 0x000000000000781c */ /* 0x000fda0003f0f008 */
[----:B------:R-:W-:Y:S05]  /*5ff0*/  @!P0 BRA `(.L_x_118) ;  /* 0x0000000000048947 */ /* 0x000fea0003800000 */
[----:B------:R-:W-:Y:S01]  /*6000*/  BPT.TRAP 0x1 ;  /* 0x000000040000795c */ /* 0x000fe20000300000 */
.L_x_118:
[----:B------:R-:W0:Y:S01]  /*6010*/  S2R R3, SR_CgaCtaId ;  /* 0x0000000000037919 */ /* 0x000e220000008800 */
[----:B------:R-:W-:Y:S02]  /*6020*/  MOV R0, 0x400 ;  /* 0x0000040000007802 */ /* 0x000fe40000000f00 */
[----:B------:R-:W-:Y:S02]  /*6030*/  SHF.L.U32 R2, R9, 0x1f, RZ ;  /* 0x0000001f09027819 */ /* 0x000fe400000006ff */
[----:B0-----:R-:W-:-:S05]  /*6040*/  LEA R3, R3, R0, 0x18 ;  /* 0x0000000003037211 */ /* 0x001fca00078ec0ff */
[----:B------:R-:W-:-:S04]  /*6050*/  VIADD R3, R3, 0x20 ;  /* 0x0000002003037836 */ /* 0x000fc80000000000 */
[C---:B------:R-:W-:Y:S02]  /*6060*/  IMAD R5, R8.reuse, 0x8, R3 ;  /* 0x0000000808057824 */ /* 0x040fe400078e0203 */
[----:B------:R-:W-:Y:S02]  /*6070*/  VIADD R8, R8, 0x1 ;  /* 0x0000000108087836 */ /* 0x000fe40000000000 */
[----:B------:R-:W0:Y:S03]  /*6080*/  SYNCS.PHASECHK.TRANS64.TRYWAIT P0, [R5+URZ], R2 ;  /* 0x00000002050075a7 */ /* 0x000e26000800017f */
[----:B------:R-:W-:-:S04]  /*6090*/  ISETP.NE.AND P1, PT, R8, 0x4, PT ;  /* 0x000000040800780c */ /* 0x000fc80003f25270 */
[----:B------:R-:W-:Y:S02]  /*60a0*/  SEL R0, RZ, 0x1, P1 ;  /* 0x00000001ff007807 */ /* 0x000fe40000800000 */
[----:B------:R-:W-:Y:S02]  /*60b0*/  SEL R8, R8, RZ, P1 ;  /* 0x000000ff08087207 */ /* 0x000fe40000800000 */
[----:B------:R-:W-:-:S03]  /*60c0*/  LOP3.LUT R9, R9, R0, RZ, 0x3c, !PT ;  /* 0x0000000009097212 */ /* 0x000fc600078e3cff */
[----:B-1----:R-:W-:Y:S01]  /*60d0*/  IMAD R7, R8, 0x8, R3 ;  /* 0x0000000808077824 */ /* 0x002fe200078e0203 */
[----:B------:R-:W-:Y:S01]  /*60e0*/  SHF.L.U32 R4, R9, 0x1f, RZ ;  /* 0x0000001f09047819 */ /* 0x000fe200000006ff */
[----:B0-----:R-:W-:Y:S06]  /*60f0*/  @!P0 BRA `(.L_x_119) ;  /* 0x0000000400088947 */ /* 0x001fec0003800000 */
.L_x_132:
[----:B------:R-:W1:Y:S01]  /*6100*/  SYNCS.PHASECHK.TRANS64.TRYWAIT P0, [R7+URZ], R4 ;  /* 0x00000004070075a7 */ /* 0x000e62000800017f */
[----:B------:R-:W-:-:S05]  /*6110*/  VIADD R0, R8, 0x1 ;  /* 0x0000000108007836 */ /* 0x000fca0000000000 */
[----:B------:R-:W-:-:S04]  /*6120*/  ISETP.NE.AND P1, PT, R0, 0x4, PT ;  /* 0x000000040000780c */ /* 0x000fc80003f25270 */
[----:B0-----:R-:W-:Y:S02]  /*6130*/  SEL R2, RZ, 0x1, P1 ;  /* 0x00000001ff027807 */ /* 0x001fe40000800000 */
[----:B------:R-:W-:Y:S02]  /*6140*/  SEL R0, R0, RZ, P1 ;  /* 0x000000ff00007207 */ /* 0x000fe40000800000 */
[----:B------:R-:W-:-:S03]  /*6150*/  LOP3.LUT R9, R9, R2, RZ, 0x3c, !PT ;  /* 0x0000000209097212 */ /* 0x000fc600078e3cff */
[----:B------:R-:W-:Y:S01]  /*6160*/  IMAD R6, R0, 0x8, R3 ;  /* 0x0000000800067824 */ /* 0x000fe200078e0203 */
[----:B------:R-:W-:Y:S01]  /*6170*/  SHF.L.U32 R5, R9, 0x1f, RZ ;  /* 0x0000001f09057819 */ /* 0x000fe200000006ff */
[----:B-1----:R-:W-:Y:S06]  /*6180*/  @!P0 BRA `(.L_x_120) ;  /* 0x0000000000f88947 */ /* 0x002fec0003800000 */
.L_x_133:
[----:B------:R-:W1:Y:S01]  /*6190*/  SYNCS.PHASECHK.TRANS64.TRYWAIT P0, [R6+URZ], R5 ;  /* 0x00000005060075a7 */ /* 0x000e62000800017f */
[----:B------:R-:W-:-:S05]  /*61a0*/  VIADD R0, R0, 0x1 ;  /* 0x0000000100007836 */ /* 0x000fca0000000000 */
[----:B------:R-:W-:-:S04]  /*61b0*/  ISETP.NE.AND P1, PT, R0, 0x4, PT ;  /* 0x000000040000780c */ /* 0x000fc80003f25270 */
[----:B------:R-:W-:Y:S02]  /*61c0*/  SEL R2, RZ, 0x1, P1 ;  /* 0x00000001ff027807 */ /* 0x000fe40000800000 */
[----:B------:R-:W-:Y:S02]  /*61d0*/  SEL R0, R0, RZ, P1 ;  /* 0x000000ff00007207 */ /* 0x000fe40000800000 */
[----:B------:R-:W-:Y:S01]  /*61e0*/  LOP3.LUT R2, R9, R2, RZ, 0x3c, !PT ;  /* 0x0000000209027212 */ /* 0x000fe200078e3cff */
[----:B-1----:R-:W-:Y:S06]  /*61f0*/  @!P0 BRA `(.L_x_121) ;  /* 0x0000000000f08947 */ /* 0x002fec0003800000 */
.L_x_134:
[----:B------:R-:W-:Y:S01]  /*6200*/  IMAD R3, R0, 0x8, R3 ;  /* 0x0000000800037824 */ /* 0x000fe200078e0203 */
[----:B------:R-:W-:-:S07]  /*6210*/  SHF.L.U32 R0, R2, 0x1f, RZ ;  /* 0x0000001f02007819 */ /* 0x000fce00000006ff */
.L_x_122:
[----:B--2---:R2:W3:Y:S02]  /*6220*/  SYNCS.PHASECHK.TRANS64.TRYWAIT P0, [R3+URZ], R0 ;  /* 0x00000000030075a7 */ /* 0x0044e4000800017f */
[----:B---3--:R-:W-:Y:S05]  /*6230*/  @!P0 NANOSLEEP.SYNCS 0x989680 ;  /* 0x009896800000895d */ /* 0x008fea0003900000 */
[----:B------:R-:W3:Y:S02]  /*6240*/  @!P0 SYNCS.PHASECHK.TRANS64 P0, [R3+URZ], R0 ;  /* 0x00000000030085a7 */ /* 0x000ee4000800007f */
[----:B---3--:R-:W-:Y:S05]  /*6250*/  @!P0 BRA `(.L_x_122) ;  /* 0xfffffffc00f08947 */ /* 0x008fea000383ffff */
.L_x_117:
[----:B------:R-:W-:Y:S05]  /*6260*/  BSYNC B0 ;  /* 0x0000000000007941 */ /* 0x000fea0003800000 */
.L_x_116:
[----:B------:R-:W-:Y:S05]  /*6270*/  EXIT ;  /* 0x000000000000794d */ /* 0x000fea0003800000 */
.L_x_18:
[----:B0-----:R0:W1:Y:S02]  /*6280*/  SYNCS.PHASECHK.TRANS64.TRYWAIT P0, [R65+URZ+-0x8], R0 ;  /* 0xfffff800410075a7 */ /* 0x001064000800017f */
[----:B-1----:R-:W-:Y:S05]  /*6290*/  @!P0 NANOSLEEP.SYNCS 0x989680 ;  /* 0x009896800000895d */ /* 0x002fea0003900000 */
[----:B------:R-:W1:Y:S02]  /*62a0*/  @!P0 SYNCS.PHASECHK.TRANS64 P0, [R65+URZ+-0x8], R0 ;  /* 0xfffff800410085a7 */ /* 0x000e64000800007f */
[----:B-1----:R-:W-:Y:S05]  /*62b0*/  @!P0 BRA `(.L_x_18) ;  /* 0xfffffffc00f08947 */ /* 0x002fea000383ffff */
[----:B------:R-:W-:Y:S05]  /*62c0*/  BRA `(.L_x_123) ;  /* 0xffffffb400907947 */ /* 0x000fea000383ffff */
.L_x_23:
[----:B-1----:R1:W2:Y:S02]  /*62d0*/  SYNCS.PHASECHK.TRANS64.TRYWAIT P1, [R3+URZ], R0 ;  /* 0x00000000030075a7 */ /* 0x0022a4000802017f */
[----:B--2---:R-:W-:Y:S05]  /*62e0*/  @!P1 NANOSLEEP.SYNCS 0x989680 ;  /* 0x009896800000995d */ /* 0x004fea0003900000 */
[----:B------:R-:W2:Y:S02]  /*62f0*/  @!P1 SYNCS.PHASECHK.TRANS64 P1, [R3+URZ], R0 ;  /* 0x00000000030095a7 */ /* 0x000ea4000802007f */
[----:B--2---:R-:W-:Y:S05]  /*6300*/  @!P1 BRA `(.L_x_23) ;  /* 0xfffffffc00f09947 */ /* 0x004fea000383ffff */
[----:B------:R-:W-:Y:S05]  /*6310*/  BRA `(.L_x_22) ;  /* 0xffffffb800007947 */ /* 0x000fea000383ffff */
.L_x_28:
[----:B-1----:R-:W-:-:S04]  /*6320*/  IMAD.U32 R5, RZ, RZ, UR4 ;  /* 0x00000004ff057e24 */ /* 0x002fc8000f8e00ff */
[----:B------:R1:W2:Y:S03]  /*6330*/  SYNCS.PHASECHK.TRANS64.TRYWAIT P1, [R5+URZ], R4 ;  /* 0x00000004050075a7 */ /* 0x0002a6000802017f */
[----:B--2---:R-:W-:Y:S05]  /*6340*/  @!P1 NANOSLEEP.SYNCS 0x989680 ;  /* 0x009896800000995d */ /* 0x004fea0003900000 */
[----:B------:R-:W2:Y:S02]  /*6350*/  @!P1 SYNCS.PHASECHK.TRANS64 P1, [R5+URZ], R4 ;  /* 0x00000004050095a7 */ /* 0x000ea4000802007f */
[----:B--2---:R-:W-:Y:S05]  /*6360*/  @!P1 BRA `(.L_x_28) ;  /* 0xfffffffc00ec9947 */ /* 0x004fea000383ffff */
[----:B------:R-:W-:Y:S05]  /*6370*/  BRA `(.L_x_27) ;  /* 0xffffffbc00287947 */ /* 0x000fea000383ffff */
.L_x_34:
[----:B0-----:R0:W1:Y:S02]  /*6380*/  SYNCS.PHASECHK.TRANS64.TRYWAIT P0, [R65+URZ+0x8], R0 ;  /* 0x00000800410075a7 */ /* 0x001064000800017f */
[----:B-1----:R-:W-:Y:S05]  /*6390*/  @!P0 NANOSLEEP.SYNCS 0x989680 ;  /* 0x009896800000895d */ /* 0x002fea0003900000 */
[----:B------:R-:W1:Y:S02]  /*63a0*/  @!P0 SYNCS.PHASECHK.TRANS64 P0, [R65+URZ+0x8], R0 ;  /* 0x00000800410085a7 */ /* 0x000e64000800007f */
[----:B-1----:R-:W-:Y:S05]  /*63b0*/  @!P0 BRA `(.L_x_34) ;  /* 0xfffffffc00f08947 */ /* 0x002fea000383ffff */
[----:B------:R-:W-:Y:S05]  /*63c0*/  BRA `(.L_x_124) ;  /* 0xffffffc000b47947 */ /* 0x000fea000383ffff */
.L_x_103:
[----:B------:R-:W-:Y:S01]  /*63d0*/  BSSY B1, `(.L_x_125) ;  /* 0x0000006000017945 */ /* 0x000fe20003800000 */
[----:B------:R-:W-:-:S07]  /*63e0*/  IMAD.MOV.U32 R15, RZ, RZ, -0x1 ;  /* 0xffffffffff0f7424 */ /* 0x000fce00078e00ff */
[----:B-----5:R-:W-:Y:S05]  /*63f0*/  WARPSYNC.COLLECTIVE R15, `(.L_x_126) ;  /* 0x000000000f0c7348 */ /* 0x020fea0003c00000 */
[----:B------:R-:W-:Y:S02]  /*6400*/  ELECT P6, UR62, PT ;  /* 0x00000000003e782f */ /* 0x000fe400038c0000 */
[----:B------:R-:W-:Y:S01]  /*6410*/  MOV R14, UR62 ;  /* 0x0000003e000e7c02 */ /* 0x000fe20008000f00 */
[----:B-----5:R-:W-:Y:S10]  /*6420*/  ENDCOLLECTIVE ;  /* 0x000000000000791b */ /* 0x020ff40003800000 */
.L_x_126:
[----:B------:R-:W-:Y:S05]  /*6430*/  BSYNC B1 ;  /* 0x0000000000017941 */ /* 0x000fea0003800000 */
.L_x_125:
[----:B------:R-:W-:Y:S05]  /*6440*/  BRA `(.L_x_127) ;  /* 0xffffffec00c07947 */ /* 0x000fea000383ffff */
.L_x_106:
[----:B-1----:R1:W2:Y:S02]  /*6450*/  SYNCS.PHASECHK.TRANS64.TRYWAIT P1, [R7+URZ+0x20], R4 ;  /* 0x00002004070075a7 */ /* 0x0022a4000802017f */
[----:B--2---:R-:W-:Y:S05]  /*6460*/  @!P1 NANOSLEEP.SYNCS 0x989680 ;  /* 0x009896800000995d */ /* 0x004fea0003900000 */
[----:B------:R-:W2:Y:S02]  /*6470*/  @!P1 SYNCS.PHASECHK.TRANS64 P1, [R7+URZ+0x20], R4 ;  /* 0x00002004070095a7 */ /* 0x000ea4000802007f */
[----:B--2---:R-:W-:Y:S05]  /*6480*/  @!P1 BRA `(.L_x_106) ;  /* 0xfffffffc00f09947 */ /* 0x004fea000383ffff */
[----:B------:R-:W-:Y:S05]  /*6490*/  BRA `(.L_x_128) ;  /* 0xffffffec00f87947 */ /* 0x000fea000383ffff */
.L_x_115:
[----:B------:R-:W-:Y:S01]  /*64a0*/  BSSY B0, `(.L_x_129) ;  /* 0x0000006000007945 */ /* 0x000fe20003800000 */
[----:B------:R-:W-:-:S07]  /*64b0*/  IMAD.MOV.U32 R15, RZ, RZ, -0x1 ;  /* 0xffffffffff0f7424 */ /* 0x000fce00078e00ff */
[----:B-1---5:R-:W-:Y:S05]  /*64c0*/  WARPSYNC.COLLECTIVE R15, `(.L_x_130) ;  /* 0x000000000f0c7348 */ /* 0x022fea0003c00000 */
[----:B------:R-:W-:Y:S02]  /*64d0*/  ELECT P6, UR62, PT ;  /* 0x00000000003e782f */ /* 0x000fe400038c0000 */
[----:B------:R-:W-:Y:S01]  /*64e0*/  MOV R14, UR62 ;  /* 0x0000003e000e7c02 */ /* 0x000fe20008000f00 */
[----:B-1---5:R-:W-:Y:S10]  /*64f0*/  ENDCOLLECTIVE ;  /* 0x000000000000791b */ /* 0x022ff40003800000 */
.L_x_130:
[----:B------:R-:W-:Y:S05]  /*6500*/  BSYNC B0 ;  /* 0x0000000000007941 */ /* 0x000fea0003800000 */
.L_x_129:
[----:B------:R-:W-:Y:S05]  /*6510*/  BRA `(.L_x_131) ;  /* 0xfffffff800a07947 */ /* 0x000fea000383ffff */
.L_x_119:
[----:B0-----:R0:W1:Y:S02]  /*6520*/  SYNCS.PHASECHK.TRANS64.TRYWAIT P0, [R5+URZ], R2 ;  /* 0x00000002050075a7 */ /* 0x001064000800017f */
[----:B-1----:R-:W-:Y:S05]  /*6530*/  @!P0 NANOSLEEP.SYNCS 0x989680 ;  /* 0x009896800000895d */ /* 0x002fea0003900000 */
[----:B------:R-:W1:Y:S02]  /*6540*/  @!P0 SYNCS.PHASECHK.TRANS64 P0, [R5+URZ], R2 ;  /* 0x00000002050085a7 */ /* 0x000e64000800007f */
[----:B-1----:R-:W-:Y:S05]  /*6550*/  @!P0 BRA `(.L_x_119) ;  /* 0xfffffffc00f08947 */ /* 0x002fea000383ffff */
[----:B------:R-:W-:Y:S05]  /*6560*/  BRA `(.L_x_132) ;  /* 0xfffffff800e47947 */ /* 0x000fea000383ffff */
.L_x_120:
[----:B0-----:R0:W1:Y:S02]  /*6570*/  SYNCS.PHASECHK.TRANS64.TRYWAIT P0, [R7+URZ], R4 ;  /* 0x00000004070075a7 */ /* 0x001064000800017f */
[----:B-1----:R-:W-:Y:S05]  /*6580*/  @!P0 NANOSLEEP.SYNCS 0x989680 ;  /* 0x009896800000895d */ /* 0x002fea0003900000 */
[----:B------:R-:W1:Y:S02]  /*6590*/  @!P0 SYNCS.PHASECHK.TRANS64 P0, [R7+URZ], R4 ;  /* 0x00000004070085a7 */ /* 0x000e64000800007f */
[----:B-1----:R-:W-:Y:S05]  /*65a0*/  @!P0 BRA `(.L_x_120) ;  /* 0xfffffffc00f08947 */ /* 0x002fea000383ffff */
[----:B------:R-:W-:Y:S05]  /*65b0*/  BRA `(.L_x_133) ;  /* 0xfffffff800f47947 */ /* 0x000fea000383ffff */
.L_x_121:
[----:B-1----:R1:W2:Y:S02]  /*65c0*/  SYNCS.PHASECHK.TRANS64.TRYWAIT P0, [R6+URZ], R5 ;  /* 0x00000005060075a7 */ /* 0x0022a4000800017f */
[----:B--2---:R-:W-:Y:S05]  /*65d0*/  @!P0 NANOSLEEP.SYNCS 0x989680 ;  /* 0x009896800000895d */ /* 0x004fea0003900000 */
[----:B------:R-:W2:Y:S02]  /*65e0*/  @!P0 SYNCS.PHASECHK.TRANS64 P0, [R6+URZ], R5 ;  /* 0x00000005060085a7 */ /* 0x000ea4000800007f */
[----:B--2---:R-:W-:Y:S05]  /*65f0*/  @!P0 BRA `(.L_x_121) ;  /* 0xfffffffc00f08947 */ /* 0x004fea000383ffff */
[----:B------:R-:W-:Y:S05]  /*6600*/  BRA `(.L_x_134) ;  /* 0xfffffff800fc7947 */ /* 0x000fea000383ffff */
.L_x_135:
[----:B------:R-:W-:-:S00]  /*6610*/  BRA `(.L_x_135) ;  /* 0xfffffffc00fc7947 */ /* 0x000fc0000383ffff */
[----:B------:R-:W-:-:S00]  /*6620*/  NOP ;  /* 0x0000000000007918 */ /* 0x000fc00000000000 */
        /* <DEDUP_REMOVED lines=13> */
.L_x_136:


//--------------------- .nv.global.init           --------------------------
	.section	.nv.global.init,"aw",@progbits
.nv.global.init:
	.type		$str$22,@object
	.size		$str$22,($str$23 - $str$22)
$str$22:
        /*0000*/ 	.byte	0x6b, 0x5f, 0x74, 0x69, 0x6c, 0x65, 0x5f, 0x63, 0x6f, 0x75, 0x6e, 0x74, 0x20, 0x3e, 0x3d, 0x20
        /*0010*/ 	.byte	0x31, 0x00
	.type		$str$23,@object
	.size		$str$23,(__unnamed_1 - $str$23)
$str$23:
        /*0012*/ 	.byte	0x2f, 0x74, 0x6d, 0x70, 0x2f, 0x63, 0x75, 0x74, 0x6c, 0x61, 0x73, 0x73, 0x5f, 0x73, 0x77, 0x65
        /*0022*/ 	.byte	0x65, 0x70, 0x5f, 0x73, 0x72, 0x63, 0x2f, 0x69, 0x6e, 0x63, 0x6c, 0x75, 0x64, 0x65, 0x2f, 0x63
        /*0032*/ 	.byte	0x75, 0x74, 0x6c, 0x61, 0x73, 0x73, 0x2f, 0x67, 0x65, 0x6d, 0x6d, 0x2f, 0x63, 0x6f, 0x6c, 0x6c
        /*0042*/ 	.byte	0x65, 0x63, 0x74, 0x69, 0x76, 0x65, 0x2f, 0x73, 0x6d, 0x39, 0x30, 0x5f, 0x6d, 0x6d, 0x61, 0x5f
        /*0052*/ 	.byte	0x74, 0x6d, 0x61, 0x5f, 0x67, 0x6d, 0x6d, 0x61, 0x5f, 0x73, 0x73, 0x5f, 0x77, 0x61, 0x72, 0x70
        /*0062*/ 	.byte	0x73, 0x70, 0x65, 0x63, 0x69, 0x61, 0x6c, 0x69, 0x7a, 0x65, 0x64, 0x2e, 0x68, 0x70, 0x70, 0x00
	.type		__unnamed_1,@object
	.size		__unnamed_1,(.L_0 - __unnamed_1)
__unnamed_1:
        /*0072*/ 	.byte	0x76, 0x6f, 0x69, 0x64, 0x20, 0x63, 0x75, 0x74, 0x6c, 0x61, 0x73, 0x73, 0x3a, 0x3a, 0x67, 0x65
        /* <DEDUP_REMOVED lines=177> */
        /*0b92*/ 	.byte	0x3a, 0x3a, 0x69, 0x64, 0x65, 0x6e, 0x74, 0x69, 0x74, 0x79, 0x5d, 0x00
.L_0:


//--------------------- .nv.shared._ZN7cutlass13device_kernelINS_4gemm6kernel13GemmUniversalIN4cute5tupleIJiiiiEEENS1_10collective13CollectiveMmaINS1_34MainloopSm90TmaGmmaWarpSpecializedILi4ENS5_IJNS4_1CILi2EEESB_NSA_ILi1EEEEEENS1_32KernelTmaWarpSpecializedPingpongEEENS5_IJNSA_ILi64EEESG_SG_EEENS_10tfloat32_tENS5_IJlSC_lEEESI_SJ_NS4_8TiledMMAINS4_8MMA_AtomIJNS4_4SM904GMMA29MMA_64x64x8_F32TF32TF32_SS_TNILNSN_7ScaleInE1ELSP_1EEEEEENS4_6LayoutINS5_IJSC_SC_SC_EEENS5_IJNSA_ILi0EEESU_SU_EEEEENS5_IJNS4_10UnderscoreESX_SX_EEEEENS4_23SM90_TMA_LOAD_MULTICASTENS4_14ComposedLayoutINS4_7SwizzleILi3ELi4ELi3EEENS4_18smem_ptr_flag_bitsILi32EEENSS_INS5_IJNSA_ILi8EEENSA_ILi32EEEEEENS5_IJS17_SC_EEEEEEEvNS4_8identityES10_S1B_vS1C_EENS_8epilogue10collective6detail29Sm90TmaWarpSpecializedAdapterINS1F_15DefaultEpilogueISI_SJ_SJ_NS1E_6thread17LinearCombinationISI_Li1EffLNS1J_9ScaleType4KindE0ELNS_15FloatRoundStyleE2ESI_EENS1_15EpilogueDefaultEEEEEvvEEEEvNT_6ParamsE --------------------------
	.section	.nv.shared._ZN7cutlass13device_kernelINS_4gemm6kernel13GemmUniversalIN4cute5tupleIJiiiiEEENS1_10collective13CollectiveMmaINS1_34MainloopSm90TmaGmmaWarpSpecializedILi4ENS5_IJNS4_1CILi2EEESB_NSA_ILi1EEEEEENS1_32KernelTmaWarpSpecializedPingpongEEENS5_IJNSA_ILi64EEESG_SG_EEENS_10tfloat32_tENS5_IJlSC_lEEESI_SJ_NS4_8TiledMMAINS4_8MMA_AtomIJNS4_4SM904GMMA29MMA_64x64x8_F32TF32TF32_SS_TNILNSN_7ScaleInE1ELSP_1EEEEEENS4_6LayoutINS5_IJSC_SC_SC_EEENS5_IJNSA_ILi0EEESU_SU_EEEEENS5_IJNS4_10UnderscoreESX_SX_EEEEENS4_23SM90_TMA_LOAD_MULTICASTENS4_14ComposedLayoutINS4_7SwizzleILi3ELi4ELi3EEENS4_18smem_ptr_flag_bitsILi32EEENSS_INS5_IJNSA_ILi8EEENSA_ILi32EEEEEENS5_IJS17_SC_EEEEEEEvNS4_8identityES10_S1B_vS1C_EENS_8epilogue10collective6detail29Sm90TmaWarpSpecializedAdapterINS1F_15DefaultEpilogueISI_SJ_SJ_NS1E_6thread17LinearCombinationISI_Li1EffLNS1J_9ScaleType4KindE0ELNS_15FloatRoundStyleE2ESI_EENS1_15EpilogueDefaultEEEEEvvEEEEvNT_6ParamsE,"aw",@nobits
	.sectionflags	@""
	.align	16
	.zero		1024


//--------------------- .nv.shared.reserved.0     --------------------------
	.section	.nv.shared.reserved.0,"aw",@nobits
	.weak		__nv_reservedSMEM_offset_0_alias
	.size		__nv_reservedSMEM_offset_0_alias, 0, 0
	.other		__nv_reservedSMEM_offset_0_alias,@"STO_CUDA_RESERVED_SHARED STV_DEFAULT"
__nv_reservedSMEM_offset_0_alias:
	.zero		0


//--------------------- .nv.global                --------------------------
	.section	.nv.global,"aw",@nobits
.nv.global:
	.type		_ZN39_INTERNAL_d0473d33_4_k_cu_daf96a45_68374cute1_E,@object
	.size		_ZN39_INTERNAL_d0473d33_4_k_cu_daf96a45_68374cute1_E,(_ZN39_INTERNAL_d0473d33_4_k_cu_daf96a45_68374cuda3std3__45__cpo6cbeginE - _ZN39_INTERNAL_d0473d33_4_k_cu_daf96a45_68374cute1_E)
_ZN39_INTERNAL_d0473d33_4_k_cu_daf96a45_68374cute1_E:
	.zero		1
	.type		_ZN39_INTERNAL_d0473d33_4_k_cu_daf96a45_68374cuda3std3__45__cpo6cbeginE,@object
	.size		_ZN39_INTERNAL_d0473d33_4_k_cu_daf96a45_68374cuda3std3__45__cpo6cbeginE,(_ZN39_INTERNAL_d0473d33_4_k_cu_daf96a45_68374cuda3std3__48in_placeE - _ZN39_INTERNAL_d0473d33_4_k_cu_daf96a45_68374cuda3std3__45__cpo6cbeginE)
_ZN39_INTERNAL_d0473d33_4_k_cu_daf96a45_68374cuda3std3__45__cpo6cbeginE:
	.zero		1
	.type		_ZN39_INTERNAL_d0473d33_4_k_cu_daf96a45_68374cuda3std3__48in_placeE,@object
	.size		_ZN39_INTERNAL_d0473d33_4_k_cu_daf96a45_68374cuda3std3__48in_placeE,(_ZN39_INTERNAL_d0473d33_4_k_cu_daf96a45_68374cuda3std6ranges3__45__cpo9iter_moveE - _ZN39_INTERNAL_d0473d33_4_k_cu_daf96a45_68374cuda3std3__48in_placeE)
_ZN39_INTERNAL_d0473d33_4_k_cu_daf96a45_68374cuda3std3__48in_placeE:
	.zero		1
	.type		_ZN39_INTERNAL_d0473d33_4_k_cu_daf96a45_68374cuda3std6ranges3__45__cpo9iter_moveE,@object
	.size		_ZN39_INTERNAL_d0473d33_4_k_cu_daf96a45_68374cuda3std6ranges3__45__cpo9iter_moveE,(_ZN39_INTERNAL_d0473d33_4_k_cu_daf96a45_68374cuda3std3__45__cpo5beginE - _ZN39_INTERNAL_d0473d33_4_k_cu_daf96a45_68374cuda3std6ranges3__45__cpo9iter_moveE)
_ZN39_INTERNAL_d0473d33_4_k_cu_daf96a45_68374cuda3std6ranges3__45__cpo9iter_moveE:
	.zero		1
	.type		_ZN39_INTERNAL_d0473d33_4_k_cu_daf96a45_68374cuda3std3__45__cpo5beginE,@object
	.size		_ZN39_INTERNAL_d0473d33_4_k_cu_daf96a45_68374cuda3std3__45__cpo5beginE,(_ZN39_INTERNAL_d0473d33_4_k_cu_daf96a45_68374cuda3std3__441_GLOBAL__N__d0473d33_4_k_cu_daf96a45_68376ignoreE - _ZN39_INTERNAL_d0473d33_4_k_cu_daf96a45_68374cuda3std3__45__cpo5beginE)
_ZN39_INTERNAL_d0473d33_4_k_cu_daf96a45_68374cuda3std3__45__cpo5beginE:
	.zero		1
	.type		_ZN39_INTERNAL_d0473d33_4_k_cu_daf96a45_68374cuda3std3__441_GLOBAL__N__d0473d33_4_k_cu_daf96a45_68376ignoreE,@object
	.size		_ZN39_INTERNAL_d0473d33_4_k_cu_daf96a45_68374cuda3std3__441_GLOBAL__N__d0473d33_4_k_cu_daf96a45_68376ignoreE,(_ZN39_INTERNAL_d0473d33_4_k_cu_daf96a45_68374cute7productE - _ZN39_INTERNAL_d0473d33_4_k_cu_daf96a45_68374cuda3std3__441_GLOBAL__N__d0473d33_4_k_cu_daf96a45_68376ignoreE)
_ZN39_INTERNAL_d0473d33_4_k_cu_daf96a45_68374cuda3std3__441_GLOBAL__N__d0473d33_4_k_cu_daf96a45_68376ignoreE:
	.zero		1
	.type		_ZN39_INTERNAL_d0473d33_4_k_cu_daf96a45_68374cute7productE,@object
	.size		_ZN39_INTERNAL_d0473d33_4_k_cu_daf96a45_68374cute7productE,(_ZN39_INTERNAL_d0473d33_4_k_cu_daf96a45_68374cuda3std3__45__cpo3endE - _ZN39_INTERNAL_d0473d33_4_k_cu_daf96a45_68374cute7productE)
_ZN39_INTERNAL_d0473d33_4_k_cu_daf96a45_68374cute7productE:
	.zero		1
	.type		_ZN39_INTERNAL_d0473d33_4_k_cu_daf96a45_68374cuda3std3__45__cpo3endE,@object
	.size		_ZN39_INTERNAL_d0473d33_4_k_cu_daf96a45_68374cuda3std3__45__cpo3endE,(_ZN39_INTERNAL_d0473d33_4_k_cu_daf96a45_68374cuda3std3__419piecewise_constructE - _ZN39_INTERNAL_d0473d33_4_k_cu_daf96a45_68374cuda3std3__45__cpo3endE)
_ZN39_INTERNAL_d0473d33_4_k_cu_daf96a45_68374cuda3std3__45__cpo3endE:
	.zero		1
	.type		_ZN39_INTERNAL_d0473d33_4_k_cu_daf96a45_68374cuda3std3__419piecewise_constructE,@object
	.size		_ZN39_INTERNAL_d0473d33_4_k_cu_daf96a45_68374cuda3std3__419piecewise_constructE,(_ZN39_INTERNAL_d0473d33_4_k_cu_daf96a45_68374cuda3std3__45__cpo4cendE - _ZN39_INTERNAL_d0473d33_4_k_cu_daf96a45_68374cuda3std3__419piecewise_constructE)
_ZN39_INTERNAL_d0473d33_4_k_cu_daf96a45_68374cuda3std3__419piecewise_constructE:
	.zero		1
	.type		_ZN39_INTERNAL_d0473d33_4_k_cu_daf96a45_68374cuda3std3__45__cpo4cendE,@object
	.size		_ZN39_INTERNAL_d0473d33_4_k_cu_daf96a45_68374cuda3std3__45__cpo4cendE,(_ZN39_INTERNAL_d0473d33_4_k_cu_daf96a45_68374cuda3std6ranges3__45__cpo4swapE - _ZN39_INTERNAL_d0473d33_4_k_cu_daf96a45_68374cuda3std3__45__cpo4cendE)
_ZN39_INTERNAL_d0473d33_4_k_cu_daf96a45_68374cuda3std3__45__cpo4cendE:
	.zero		1
	.type		_ZN39_INTERNAL_d0473d33_4_k_cu_daf96a45_68374cuda3std6ranges3__45__cpo4swapE,@object
	.size		_ZN39_INTERNAL_d0473d33_4_k_cu_daf96a45_68374cuda3std6ranges3__45__cpo4swapE,(.L_8 - _ZN39_INTERNAL_d0473d33_4_k_cu_daf96a45_68374cuda3std6ranges3__45__cpo4swapE)
_ZN39_INTERNAL_d0473d33_4_k_cu_daf96a45_68374cuda3std6ranges3__45__cpo4swapE:
	.zero		1
.L_8:


//--------------------- .nv.constant0._ZN7cutlass13device_kernelINS_4gemm6kernel13GemmUniversalIN4cute5tupleIJiiiiEEENS1_10collective13CollectiveMmaINS1_34MainloopSm90TmaGmmaWarpSpecializedILi4ENS5_IJNS4_1CILi2EEESB_NSA_ILi1EEEEEENS1_32KernelTmaWarpSpecializedPingpongEEENS5_IJNSA_ILi64EEESG_SG_EEENS_10tfloat32_tENS5_IJlSC_lEEESI_SJ_NS4_8TiledMMAINS4_8MMA_AtomIJNS4_4SM904GMMA29MMA_64x64x8_F32TF32TF32_SS_TNILNSN_7ScaleInE1ELSP_1EEEEEENS4_6LayoutINS5_IJSC_SC_SC_EEENS5_IJNSA_ILi0EEESU_SU_EEEEENS5_IJNS4_10UnderscoreESX_SX_EEEEENS4_23SM90_TMA_LOAD_MULTICASTENS4_14ComposedLayoutINS4_7SwizzleILi3ELi4ELi3EEENS4_18smem_ptr_flag_bitsILi32EEENSS_INS5_IJNSA_ILi8EEENSA_ILi32EEEEEENS5_IJS17_SC_EEEEEEEvNS4_8identityES10_S1B_vS1C_EENS_8epilogue10collective6detail29Sm90TmaWarpSpecializedAdapterINS1F_15DefaultEpilogueISI_SJ_SJ_NS1E_6thread17LinearCombinationISI_Li1EffLNS1J_9ScaleType4KindE0ELNS_15FloatRoundStyleE2ESI_EENS1_15EpilogueDefaultEEEEEvvEEEEvNT_6ParamsE --------------------------
	.section	.nv.constant0._ZN7cutlass13device_kernelINS_4gemm6kernel13GemmUniversalIN4cute5tupleIJiiiiEEENS1_10collective13CollectiveMmaINS1_34MainloopSm90TmaGmmaWarpSpecializedILi4ENS5_IJNS4_1CILi2EEESB_NSA_ILi1EEEEEENS1_32KernelTmaWarpSpecializedPingpongEEENS5_IJNSA_ILi64EEESG_SG_EEENS_10tfloat32_tENS5_IJlSC_lEEESI_SJ_NS4_8TiledMMAINS4_8MMA_AtomIJNS4_4SM904GMMA29MMA_64x64x8_F32TF32TF32_SS_TNILNSN_7ScaleInE1ELSP_1EEEEEENS4_6LayoutINS5_IJSC_SC_SC_EEENS5_IJNSA_ILi0EEESU_SU_EEEEENS5_IJNS4_10UnderscoreESX_SX_EEEEENS4_23SM90_TMA_LOAD_MULTICASTENS4_14ComposedLayoutINS4_7SwizzleILi3ELi4ELi3EEENS4_18smem_ptr_flag_bitsILi32EEENSS_INS5_IJNSA_ILi8EEENSA_ILi32EEEEEENS5_IJS17_SC_EEEEEEEvNS4_8identityES10_S1B_vS1C_EENS_8epilogue10collective6detail29Sm90TmaWarpSpecializedAdapterINS1F_15DefaultEpilogueISI_SJ_SJ_NS1E_6thread17LinearCombinationISI_Li1EffLNS1J_9ScaleType4KindE0ELNS_15FloatRoundStyleE2ESI_EENS1_15EpilogueDefaultEEEEEvvEEEEvNT_6ParamsE,"a",@progbits
	.sectionflags	@""
	.align	4
.nv.constant0._ZN7cutlass13device_kernelINS_4gemm6kernel13GemmUniversalIN4cute5tupleIJiiiiEEENS1_10collective13CollectiveMmaINS1_34MainloopSm90TmaGmmaWarpSpecializedILi4ENS5_IJNS4_1CILi2EEESB_NSA_ILi1EEEEEENS1_32KernelTmaWarpSpecializedPingpongEEENS5_IJNSA_ILi64EEESG_SG_EEENS_10tfloat32_tENS5_IJlSC_lEEESI_SJ_NS4_8TiledMMAINS4_8MMA_AtomIJNS4_4SM904GMMA29MMA_64x64x8_F32TF32TF32_SS_TNILNSN_7ScaleInE1ELSP_1EEEEEENS4_6LayoutINS5_IJSC_SC_SC_EEENS5_IJNSA_ILi0EEESU_SU_EEEEENS5_IJNS4_10UnderscoreESX_SX_EEEEENS4_23SM90_TMA_LOAD_MULTICASTENS4_14ComposedLayoutINS4_7SwizzleILi3ELi4ELi3EEENS4_18smem_ptr_flag_bitsILi32EEENSS_INS5_IJNSA_ILi8EEENSA_ILi32EEEEEENS5_IJS17_SC_EEEEEEEvNS4_8identityES10_S1B_vS1C_EENS_8epilogue10collective6detail29Sm90TmaWarpSpecializedAdapterINS1F_15DefaultEpilogueISI_SJ_SJ_NS1E_6thread17LinearCombinationISI_Li1EffLNS1J_9ScaleType4KindE0ELNS_15FloatRoundStyleE2ESI_EENS1_15EpilogueDefaultEEEEEvvEEEEvNT_6ParamsE:
	.zero		1664


//--------------------- SYMBOLS --------------------------

	.type		.nv.reservedSmem.offset0,@object
	.size		.nv.reservedSmem.offset0,0x4
	.type		__assertfail,@function
